// auto-generated by cutlass_sweep.gemm — config: {"arch": "sm_100", "cluster_m": 1, "cluster_n": 1, "dtype": "fp32", "dtype_b": "fp32", "layout": "nt", "stages": 2, "tile_k": 64, "tile_m": 64, "tile_n": 128}
#include "cutlass/cutlass.h"
#include "cutlass/gemm/collective/collective_builder.hpp"
#include "cutlass/gemm/device/gemm_universal_adapter.h"
#include "cutlass/gemm/kernel/gemm_universal.hpp"
#include "cutlass/epilogue/collective/collective_builder.hpp"

using ElemA = float;
using ElemB = float;
using ElemCD = float;
using Acc  = float;
using TileShape    = cute::Shape<cute::_64, cute::_128, cute::_64>;
using ClusterShape = cute::Shape<cute::_1, cute::_1, cute::_1>;

using CollectiveEpilogue = typename cutlass::epilogue::collective::CollectiveBuilder<
    cutlass::arch::Sm100, cutlass::arch::OpClassTensorOp,
    TileShape, ClusterShape,
    cutlass::epilogue::collective::EpilogueTileAuto,
    Acc, Acc,
    ElemCD, cutlass::layout::RowMajor, 128 / cutlass::sizeof_bits<ElemCD>::value,
    ElemCD, cutlass::layout::RowMajor, 128 / cutlass::sizeof_bits<ElemCD>::value,
    cutlass::epilogue::collective::EpilogueScheduleAuto
  >::CollectiveOp;

using CollectiveMainloop = typename cutlass::gemm::collective::CollectiveBuilder<
    cutlass::arch::Sm100, cutlass::arch::OpClassTensorOp,
    ElemA, cutlass::layout::RowMajor, 128 / cutlass::sizeof_bits<ElemA>::value,
    ElemB, cutlass::layout::ColumnMajor, 128 / cutlass::sizeof_bits<ElemB>::value,
    Acc,
    TileShape, ClusterShape,
    cutlass::gemm::collective::StageCount<2>,
    cutlass::gemm::collective::KernelScheduleAuto
  >::CollectiveOp;

using GemmKernel = cutlass::gemm::kernel::GemmUniversal<
    cute::Shape<int,int,int,int>,
    CollectiveMainloop,
    CollectiveEpilogue
>;
using Gemm = cutlass::gemm::device::GemmUniversalAdapter<GemmKernel>;

// Force the device kernel symbol into the cubin without needing a host main.
auto* _anchor = &cutlass::device_kernel<GemmKernel>;


// ===== COMPILED SASS (sm_100a) =====

	.target	sm_100a

	.elftype	@"ET_EXEC"


//--------------------- .note.nv.tkinfo           --------------------------
	.section	.note.nv.tkinfo,"",@"SHT_NOTE"
	.sectionflags	@"SHF_NOTE_NV_TKINFO"
	.tkinfo
        /*0018*/ 	.word	0x00000002
        /*0030*/ 	.string	""
        /*0030*/ 	.string	"ptxas"
        /*0030*/ 	.string	"Cuda compilation tools, release 13.0, V13.0.88"
        /*0030*/ 	.string	"Build cuda_13.0.r13.0/compiler.36424714_0"
        /*0030*/ 	.string	"-arch sm_100a -m 64 "



//--------------------- .note.nv.cuinfo           --------------------------
	.section	.note.nv.cuinfo,"",@"SHT_NOTE"
	.sectionflags	@"SHF_NOTE_NV_CUINFO"
        /*0018*/ 	.short	0x0002
        /*001a*/ 	.short	0x0064
        /*001c*/ 	.short	0x0082
	.zero		2


//--------------------- .nv.info                  --------------------------
	.section	.nv.info,"",@"SHT_CUDA_INFO"
	.align	4


	//----- nvinfo : EIATTR_REGCOUNT
	.align		4
        /*0000*/ 	.byte	0x04, 0x2f
        /*0002*/ 	.short	(.L_19 - .L_18)
	.align		4
.L_18:
        /*0004*/ 	.word	index@(_ZN7cutlass13device_kernelINS_4gemm6kernel13GemmUniversalIN4cute5tupleIJiiiiEEENS1_10collective13CollectiveMmaINS1_35MainloopSm100TmaUmmaWarpSpecializedILi2ELi2ELi4ENS5_IJNS4_1CILi1EEESB_SB_EEEEENS5_IJNSA_ILi64EEENSA_ILi128EEESE_EEEfNS5_IJlSB_lEEEfSH_NS4_8TiledMMAINS4_8MMA_AtomIJNS4_17SM100_MMA_TF32_SSINS_10tfloat32_tESL_fLi64ELi128ELNS4_4UMMA5MajorE0ELSN_0ELNSM_7ScaleInE0ELSO_0EEEEEENS4_6LayoutISC_NS5_IJNSA_ILi0EEESS_SS_EEEEENS5_IJNS4_10UnderscoreESV_SV_EEEEENS4_13SM90_TMA_LOADENS4_14ComposedLayoutINS4_7SwizzleILi3ELi4ELi3EEENS4_18smem_ptr_flag_bitsILi32EEENSR_INS5_IJNSA_ILi8EEENSA_ILi32EEEEEENS5_IJS15_SB_EEEEEEEvNS4_8identityESY_S19_vS1A_EENS_8epilogue10collective18CollectiveEpilogueINS1C_23Sm100TmaWarpSpecializedILi4ELi2ELi16ELb1ELb0EEEJSG_NS5_IJNSR_ISE_SB_EENSR_IS15_SB_EEEEEfSH_fSH_NS1C_6fusion15FusionCallbacksIS1G_NS1K_17LinearCombinationIffffLNS_15FloatRoundStyleE2EEESG_S1J_JEEENS4_5SM1004TMEM4LOAD26SM100_TMEM_LOAD_16dp128b8xESY_S19_NS4_17SM75_U32x4_LDSM_NENS4_14SM90_TMA_STOREES19_NS4_17SM90_U32x4_STSM_NENS4_39AutoVectorizingCopyWithAssumedAlignmentILi128EEEEEEvvEEEEvNT_6ParamsE)
        /*0008*/ 	.word	0x0000005e


	//----- nvinfo : EIATTR_FRAME_SIZE
	.align		4
.L_19:
        /*000c*/ 	.byte	0x04, 0x11
        /*000e*/ 	.short	(.L_21 - .L_20)
	.align		4
.L_20:
        /*0010*/ 	.word	index@($__internal_2_$__cuda_sm10x_tcgen05_guardrail_trap_unallocated_columns_being_dealloced)
        /*0014*/ 	.word	0x00000000


	//----- nvinfo : EIATTR_FRAME_SIZE
	.align		4
.L_21:
        /*0018*/ 	.byte	0x04, 0x11
        /*001a*/ 	.short	(.L_23 - .L_22)
	.align		4
.L_22:
        /*001c*/ 	.word	index@($__internal_1_$__cuda_sm10x_tcgen05_guardrail_trap_phase_invalid_during_alloc)
        /*0020*/ 	.word	0x00000000


	//----- nvinfo : EIATTR_FRAME_SIZE
	.align		4
.L_23:
        /*0024*/ 	.byte	0x04, 0x11
        /*0026*/ 	.short	(.L_25 - .L_24)
	.align		4
.L_24:
        /*0028*/ 	.word	index@($__internal_0_$__cuda_sm10x_tcgen05_guardrail_trap_col_being_dealloced_not_returned_by_alloc)
        /*002c*/ 	.word	0x00000000


	//----- nvinfo : EIATTR_FRAME_SIZE
	.align		4
.L_25:
        /*0030*/ 	.byte	0x04, 0x11
        /*0032*/ 	.short	(.L_27 - .L_26)
	.align		4
.L_26:
        /*0034*/ 	.word	index@(_ZN7cutlass13device_kernelINS_4gemm6kernel13GemmUniversalIN4cute5tupleIJiiiiEEENS1_10collective13CollectiveMmaINS1_35MainloopSm100TmaUmmaWarpSpecializedILi2ELi2ELi4ENS5_IJNS4_1CILi1EEESB_SB_EEEEENS5_IJNSA_ILi64EEENSA_ILi128EEESE_EEEfNS5_IJlSB_lEEEfSH_NS4_8TiledMMAINS4_8MMA_AtomIJNS4_17SM100_MMA_TF32_SSINS_10tfloat32_tESL_fLi64ELi128ELNS4_4UMMA5MajorE0ELSN_0ELNSM_7ScaleInE0ELSO_0EEEEEENS4_6LayoutISC_NS5_IJNSA_ILi0EEESS_SS_EEEEENS5_IJNS4_10UnderscoreESV_SV_EEEEENS4_13SM90_TMA_LOADENS4_14ComposedLayoutINS4_7SwizzleILi3ELi4ELi3EEENS4_18smem_ptr_flag_bitsILi32EEENSR_INS5_IJNSA_ILi8EEENSA_ILi32EEEEEENS5_IJS15_SB_EEEEEEEvNS4_8identityESY_S19_vS1A_EENS_8epilogue10collective18CollectiveEpilogueINS1C_23Sm100TmaWarpSpecializedILi4ELi2ELi16ELb1ELb0EEEJSG_NS5_IJNSR_ISE_SB_EENSR_IS15_SB_EEEEEfSH_fSH_NS1C_6fusion15FusionCallbacksIS1G_NS1K_17LinearCombinationIffffLNS_15FloatRoundStyleE2EEESG_S1J_JEEENS4_5SM1004TMEM4LOAD26SM100_TMEM_LOAD_16dp128b8xESY_S19_NS4_17SM75_U32x4_LDSM_NENS4_14SM90_TMA_STOREES19_NS4_17SM90_U32x4_STSM_NENS4_39AutoVectorizingCopyWithAssumedAlignmentILi128EEEEEEvvEEEEvNT_6ParamsE)
        /*0038*/ 	.word	0x00000000


	//----- nvinfo : EIATTR_MIN_STACK_SIZE
	.align		4
.L_27:
        /*003c*/ 	.byte	0x04, 0x12
        /*003e*/ 	.short	(.L_29 - .L_28)
	.align		4
.L_28:
        /*0040*/ 	.word	index@(_ZN7cutlass13device_kernelINS_4gemm6kernel13GemmUniversalIN4cute5tupleIJiiiiEEENS1_10collective13CollectiveMmaINS1_35MainloopSm100TmaUmmaWarpSpecializedILi2ELi2ELi4ENS5_IJNS4_1CILi1EEESB_SB_EEEEENS5_IJNSA_ILi64EEENSA_ILi128EEESE_EEEfNS5_IJlSB_lEEEfSH_NS4_8TiledMMAINS4_8MMA_AtomIJNS4_17SM100_MMA_TF32_SSINS_10tfloat32_tESL_fLi64ELi128ELNS4_4UMMA5MajorE0ELSN_0ELNSM_7ScaleInE0ELSO_0EEEEEENS4_6LayoutISC_NS5_IJNSA_ILi0EEESS_SS_EEEEENS5_IJNS4_10UnderscoreESV_SV_EEEEENS4_13SM90_TMA_LOADENS4_14ComposedLayoutINS4_7SwizzleILi3ELi4ELi3EEENS4_18smem_ptr_flag_bitsILi32EEENSR_INS5_IJNSA_ILi8EEENSA_ILi32EEEEEENS5_IJS15_SB_EEEEEEEvNS4_8identityESY_S19_vS1A_EENS_8epilogue10collective18CollectiveEpilogueINS1C_23Sm100TmaWarpSpecializedILi4ELi2ELi16ELb1ELb0EEEJSG_NS5_IJNSR_ISE_SB_EENSR_IS15_SB_EEEEEfSH_fSH_NS1C_6fusion15FusionCallbacksIS1G_NS1K_17LinearCombinationIffffLNS_15FloatRoundStyleE2EEESG_S1J_JEEENS4_5SM1004TMEM4LOAD26SM100_TMEM_LOAD_16dp128b8xESY_S19_NS4_17SM75_U32x4_LDSM_NENS4_14SM90_TMA_STOREES19_NS4_17SM90_U32x4_STSM_NENS4_39AutoVectorizingCopyWithAssumedAlignmentILi128EEEEEEvvEEEEvNT_6ParamsE)
        /*0044*/ 	.word	0x00000000
.L_29:


//--------------------- .nv.compat                --------------------------
	.section	.nv.compat,"",@"SHT_CUDA_COMPAT_INFO"
	.align	4
        /*0000*/ 	.byte	0x02, 0x09, 0x01, 0x00, 0x02, 0x02, 0x02, 0x00, 0x02, 0x05, 0x05, 0x00, 0x03, 0x07, 0x01, 0x01
        /*0010*/ 	.byte	0x02, 0x03, 0x01, 0x00, 0x02, 0x06, 0x01, 0x00, 0x04, 0x0b, 0x08, 0x00, 0x09, 0x00, 0x00, 0x00
        /*0020*/ 	.byte	0x00, 0x00, 0x00, 0x00


//--------------------- .nv.info._ZN7cutlass13device_kernelINS_4gemm6kernel13GemmUniversalIN4cute5tupleIJiiiiEEENS1_10collective13CollectiveMmaINS1_35MainloopSm100TmaUmmaWarpSpecializedILi2ELi2ELi4ENS5_IJNS4_1CILi1EEESB_SB_EEEEENS5_IJNSA_ILi64EEENSA_ILi128EEESE_EEEfNS5_IJlSB_lEEEfSH_NS4_8TiledMMAINS4_8MMA_AtomIJNS4_17SM100_MMA_TF32_SSINS_10tfloat32_tESL_fLi64ELi128ELNS4_4UMMA5MajorE0ELSN_0ELNSM_7ScaleInE0ELSO_0EEEEEENS4_6LayoutISC_NS5_IJNSA_ILi0EEESS_SS_EEEEENS5_IJNS4_10UnderscoreESV_SV_EEEEENS4_13SM90_TMA_LOADENS4_14ComposedLayoutINS4_7SwizzleILi3ELi4ELi3EEENS4_18smem_ptr_flag_bitsILi32EEENSR_INS5_IJNSA_ILi8EEENSA_ILi32EEEEEENS5_IJS15_SB_EEEEEEEvNS4_8identityESY_S19_vS1A_EENS_8epilogue10collective18CollectiveEpilogueINS1C_23Sm100TmaWarpSpecializedILi4ELi2ELi16ELb1ELb0EEEJSG_NS5_IJNSR_ISE_SB_EENSR_IS15_SB_EEEEEfSH_fSH_NS1C_6fusion15FusionCallbacksIS1G_NS1K_17LinearCombinationIffffLNS_15FloatRoundStyleE2EEESG_S1J_JEEENS4_5SM1004TMEM4LOAD26SM100_TMEM_LOAD_16dp128b8xESY_S19_NS4_17SM75_U32x4_LDSM_NENS4_14SM90_TMA_STOREES19_NS4_17SM90_U32x4_STSM_NENS4_39AutoVectorizingCopyWithAssumedAlignmentILi128EEEEEEvvEEEEvNT_6ParamsE --------------------------
	.section	.nv.info._ZN7cutlass13device_kernelINS_4gemm6kernel13GemmUniversalIN4cute5tupleIJiiiiEEENS1_10collective13CollectiveMmaINS1_35MainloopSm100TmaUmmaWarpSpecializedILi2ELi2ELi4ENS5_IJNS4_1CILi1EEESB_SB_EEEEENS5_IJNSA_ILi64EEENSA_ILi128EEESE_EEEfNS5_IJlSB_lEEEfSH_NS4_8TiledMMAINS4_8MMA_AtomIJNS4_17SM100_MMA_TF32_SSINS_10tfloat32_tESL_fLi64ELi128ELNS4_4UMMA5MajorE0ELSN_0ELNSM_7ScaleInE0ELSO_0EEEEEENS4_6LayoutISC_NS5_IJNSA_ILi0EEESS_SS_EEEEENS5_IJNS4_10UnderscoreESV_SV_EEEEENS4_13SM90_TMA_LOADENS4_14ComposedLayoutINS4_7SwizzleILi3ELi4ELi3EEENS4_18smem_ptr_flag_bitsILi32EEENSR_INS5_IJNSA_ILi8EEENSA_ILi32EEEEEENS5_IJS15_SB_EEEEEEEvNS4_8identityESY_S19_vS1A_EENS_8epilogue10collective18CollectiveEpilogueINS1C_23Sm100TmaWarpSpecializedILi4ELi2ELi16ELb1ELb0EEEJSG_NS5_IJNSR_ISE_SB_EENSR_IS15_SB_EEEEEfSH_fSH_NS1C_6fusion15FusionCallbacksIS1G_NS1K_17LinearCombinationIffffLNS_15FloatRoundStyleE2EEESG_S1J_JEEENS4_5SM1004TMEM4LOAD26SM100_TMEM_LOAD_16dp128b8xESY_S19_NS4_17SM75_U32x4_LDSM_NENS4_14SM90_TMA_STOREES19_NS4_17SM90_U32x4_STSM_NENS4_39AutoVectorizingCopyWithAssumedAlignmentILi128EEEEEEvvEEEEvNT_6ParamsE,"",@"SHT_CUDA_INFO"
	.sectionflags	@""
	.align	4


	//----- nvinfo : EIATTR_CUDA_API_VERSION
	.align		4
        /*0000*/ 	.byte	0x04, 0x37
        /*0002*/ 	.short	(.L_31 - .L_30)
.L_30:
        /*0004*/ 	.word	0x00000082


	//----- nvinfo : EIATTR_KPARAM_INFO
	.align		4
.L_31:
        /*0008*/ 	.byte	0x04, 0x17
        /*000a*/ 	.short	(.L_33 - .L_32)
.L_32:
        /*000c*/ 	.word	0x00000000
        /*0010*/ 	.short	0x0000
        /*0012*/ 	.short	0x0000
        /*0014*/ 	.byte	0x00, 0xf0, 0x01, 0x20


	//----- nvinfo : EIATTR_AT_ENTRY_FRAGMENTS
	.align		4
.L_33:
        /*0018*/ 	.byte	0x04, 0x4f
        /*001a*/ 	.short	(.L_35 - .L_34)


	//   ....[0]....
.L_34:
        /*001c*/ 	.word	0x00000006


	//----- nvinfo : EIATTR_RESERVED_SMEM_USED
	.align		4
.L_35:
        /*0020*/ 	.byte	0x01, 0x41
	.zero		2


	//----- nvinfo : EIATTR_SPARSE_MMA_MASK
	.align		4
        /*0024*/ 	.byte	0x03, 0x50
        /*0026*/ 	.short	0x0000


	//----- nvinfo : EIATTR_TCGEN05_1CTA_USED
	.align		4
        /*0028*/ 	.byte	0x01, 0x51
	.zero		2


	//----- nvinfo : EIATTR_MAXREG_COUNT
	.align		4
        /*002c*/ 	.byte	0x03, 0x1b
        /*002e*/ 	.short	0x00ff


	//----- nvinfo : EIATTR_NUM_BARRIERS
	.align		4
        /*0030*/ 	.byte	0x02, 0x4c
        /*0032*/ 	.byte	0x07
	.zero		1


	//----- nvinfo : EIATTR_EXTERNS
	.align		4
        /*0034*/ 	.byte	0x04, 0x0f
        /*0036*/ 	.short	(.L_37 - .L_36)


	//   ....[0]....
	.align		4
.L_36:
        /*0038*/ 	.word	index@(__assertfail)


	//----- nvinfo : EIATTR_MERCURY_ISA_VERSION
	.align		4
.L_37:
        /*003c*/ 	.byte	0x03, 0x5f
        /*003e*/ 	.short	0x0101


	//----- nvinfo : EIATTR_INT_WARP_WIDE_INSTR_OFFSETS
	.align		4
        /*0040*/ 	.byte	0x04, 0x31
        /*0042*/ 	.short	(.L_39 - .L_38)


	//   ....[0]....
.L_38:
        /*0044*/ 	.word	0x00001f00


	//   ....[1]....
        /*0048*/ 	.word	0x00003a40


	//   ....[2]....
        /*004c*/ 	.word	0x00003a70


	//   ....[3]....
        /*0050*/ 	.word	0x00003ac0


	//   ....[4]....
        /*0054*/ 	.word	0x000043d0


	//   ....[5]....
        /*0058*/ 	.word	0x00004430


	//   ....[6]....
        /*005c*/ 	.word	0x00004510


	//   ....[7]....
        /*0060*/ 	.word	0x00004580


	//   ....[8]....
        /*0064*/ 	.word	0x00004690


	//   ....[9]....
        /*0068*/ 	.word	0x00004720


	//   ....[10]....
        /*006c*/ 	.word	0x000048f0


	//   ....[11]....
        /*0070*/ 	.word	0x00004a50


	//----- nvinfo : EIATTR_COOP_GROUP_MASK_REGIDS
	.align		4
.L_39:
        /*0074*/ 	.byte	0x04, 0x29
        /*0076*/ 	.short	(.L_41 - .L_40)


	//   ....[0]....
.L_40:
        /*0078*/ 	.word	0xffffffff


	//   ....[1]....
        /*007c*/ 	.word	0xffffffff


	//   ....[2]....
        /*0080*/ 	.word	0xffffffff


	//   ....[3]....
        /*0084*/ 	.word	0xffffffff


	//   ....[4]....
        /*0088*/ 	.word	0xffffffff


	//   ....[5]....
        /*008c*/ 	.word	0xffffffff


	//   ....[6]....
        /*0090*/ 	.word	0xffffffff


	//   ....[7]....
        /*0094*/ 	.word	0xffffffff


	//   ....[8]....
        /*0098*/ 	.word	0xffffffff


	//   ....[9]....
        /*009c*/ 	.word	0xffffffff


	//   ....[10]....
        /*00a0*/ 	.word	0xffffffff


	//   ....[11]....
        /*00a4*/ 	.word	0xffffffff


	//   ....[12]....
        /*00a8*/ 	.word	0xffffffff


	//----- nvinfo : EIATTR_COOP_GROUP_INSTR_OFFSETS
	.align		4
.L_41:
        /*00ac*/ 	.byte	0x04, 0x28
        /*00ae*/ 	.short	(.L_43 - .L_42)


	//   ....[0]....
.L_42:
        /*00b0*/ 	.word	0x00000090


	//   ....[1]....
        /*00b4*/ 	.word	0x000004d0


	//   ....[2]....
        /*00b8*/ 	.word	0x00000600


	//   ....[3]....
        /*00bc*/ 	.word	0x000007a0


	//   ....[4]....
        /*00c0*/ 	.word	0x000008a0


	//   ....[5]....
        /*00c4*/ 	.word	0x00000a10


	//   ....[6]....
        /*00c8*/ 	.word	0x00000bb0


	//   ....[7]....
        /*00cc*/ 	.word	0x00001de0


	//   ....[8]....
        /*00d0*/ 	.word	0x00002aa0


	//   ....[9]....
        /*00d4*/ 	.word	0x00002cb0


	//   ....[10]....
        /*00d8*/ 	.word	0x00002ce0


	//   ....[11]....
        /*00dc*/ 	.word	0x00003930


	//   ....[12]....
        /*00e0*/ 	.word	0x00003b60


	//----- nvinfo : EIATTR_VRC_CTA_INIT_COUNT
	.align		4
.L_43:
        /*00e4*/ 	.byte	0x02, 0x4a
        /*00e6*/ 	.byte	0x80
	.zero		1


	//----- nvinfo : EIATTR_SYSCALL_OFFSETS
	.align		4
        /*00e8*/ 	.byte	0x04, 0x46
        /*00ea*/ 	.short	(.L_45 - .L_44)


	//   ....[0]....
.L_44:
        /*00ec*/ 	.word	0x00005510


	//   ....[1]....
        /*00f0*/ 	.word	0x00005600


	//   ....[2]....
        /*00f4*/ 	.word	0x00005e30


	//   ....[3]....
        /*00f8*/ 	.word	0x000065f0


	//   ....[4]....
        /*00fc*/ 	.word	0x00006d50


	//   ....[5]....
        /*0100*/ 	.word	0x000074b0


	//----- nvinfo : EIATTR_MBARRIER_INSTR_OFFSETS
	.align		4
.L_45:
        /*0104*/ 	.byte	0x04, 0x39
        /*0106*/ 	.short	(.L_47 - .L_46)


	//   ....[0]....
.L_46:
        /*0108*/ 	.word	0x000005b0
        /*010c*/ 	.word	0x000000ff
        /*0110*/ 	.word	0x00000000
        /*0114*/ 	.short	0x0100
        /*0116*/ 	.byte	0x05
	.zero		1


	//   ....[1]....
        /*0118*/ 	.word	0x000005c0
        /*011c*/ 	.word	0x000000ff
        /*0120*/ 	.word	0x00000010
        /*0124*/ 	.short	0x0100
        /*0126*/ 	.byte	0x05
	.zero		1


	//   ....[2]....
        /*0128*/ 	.word	0x000005d0
        /*012c*/ 	.word	0x000000ff
        /*0130*/ 	.word	0x00000008
        /*0134*/ 	.short	0x0100
        /*0136*/ 	.byte	0x05
	.zero		1


	//   ....[3]....
        /*0138*/ 	.word	0x000005e0
        /*013c*/ 	.word	0x000000ff
        /*0140*/ 	.word	0x00000018
        /*0144*/ 	.short	0x0100
        /*0146*/ 	.byte	0x05
	.zero		1


	//   ....[4]....
        /*0148*/ 	.word	0x00000710
        /*014c*/ 	.word	0x000000ff
        /*0150*/ 	.word	0x00000020
        /*0154*/ 	.short	0x0100
        /*0156*/ 	.byte	0x07
	.zero		1


	//   ....[5]....
        /*0158*/ 	.word	0x00000720
        /*015c*/ 	.word	0x000000ff
        /*0160*/ 	.word	0x00000040
        /*0164*/ 	.short	0x0100
        /*0166*/ 	.byte	0x07
	.zero		1


	//   ....[6]....
        /*0168*/ 	.word	0x00000730
        /*016c*/ 	.word	0x000000ff
        /*0170*/ 	.word	0x00000028
        /*0174*/ 	.short	0x0100
        /*0176*/ 	.byte	0x07
	.zero		1


	//   ....[7]....
        /*0178*/ 	.word	0x00000740
        /*017c*/ 	.word	0x000000ff
        /*0180*/ 	.word	0x00000048
        /*0184*/ 	.short	0x0100
        /*0186*/ 	.byte	0x07
	.zero		1


	//   ....[8]....
        /*0188*/ 	.word	0x00000750
        /*018c*/ 	.word	0x000000ff
        /*0190*/ 	.word	0x00000030
        /*0194*/ 	.short	0x0100
        /*0196*/ 	.byte	0x07
	.zero		1


	//   ....[9]....
        /*0198*/ 	.word	0x00000760
        /*019c*/ 	.word	0x000000ff
        /*01a0*/ 	.word	0x00000050
        /*01a4*/ 	.short	0x0100
        /*01a6*/ 	.byte	0x07
	.zero		1


	//   ....[10]....
        /*01a8*/ 	.word	0x00000770
        /*01ac*/ 	.word	0x000000ff
        /*01b0*/ 	.word	0x00000038
        /*01b4*/ 	.short	0x0100
        /*01b6*/ 	.byte	0x07
	.zero		1


	//   ....[11]....
        /*01b8*/ 	.word	0x00000780
        /*01bc*/ 	.word	0x000000ff
        /*01c0*/ 	.word	0x00000058
        /*01c4*/ 	.short	0x0100
        /*01c6*/ 	.byte	0x07
	.zero		1


	//   ....[12]....
        /*01c8*/ 	.word	0x00000870
        /*01cc*/ 	.word	0x000000ff
        /*01d0*/ 	.word	0x00000060
        /*01d4*/ 	.short	0x0100
        /*01d6*/ 	.byte	0x05
	.zero		1


	//   ....[13]....
        /*01d8*/ 	.word	0x00000880
        /*01dc*/ 	.word	0x000000ff
        /*01e0*/ 	.word	0x00000068
        /*01e4*/ 	.short	0x0100
        /*01e6*/ 	.byte	0x05
	.zero		1


	//   ....[14]....
        /*01e8*/ 	.word	0x000009c0
        /*01ec*/ 	.word	0x000000ff
        /*01f0*/ 	.word	0x00000070
        /*01f4*/ 	.short	0x0100
        /*01f6*/ 	.byte	0x05
	.zero		1


	//   ....[15]....
        /*01f8*/ 	.word	0x000009d0
        /*01fc*/ 	.word	0x000000ff
        /*0200*/ 	.word	0x00000080
        /*0204*/ 	.short	0x0100
        /*0206*/ 	.byte	0x05
	.zero		1


	//   ....[16]....
        /*0208*/ 	.word	0x000009e0
        /*020c*/ 	.word	0x000000ff
        /*0210*/ 	.word	0x00000078
        /*0214*/ 	.short	0x0100
        /*0216*/ 	.byte	0x05
	.zero		1


	//   ....[17]....
        /*0218*/ 	.word	0x000009f0
        /*021c*/ 	.word	0x000000ff
        /*0220*/ 	.word	0x00000088
        /*0224*/ 	.short	0x0100
        /*0226*/ 	.byte	0x05
	.zero		1


	//   ....[18]....
        /*0228*/ 	.word	0x00000b20
        /*022c*/ 	.word	0x000000ff
        /*0230*/ 	.word	0x00000090
        /*0234*/ 	.short	0x0100
        /*0236*/ 	.byte	0x07
	.zero		1


	//   ....[19]....
        /*0238*/ 	.word	0x00000b30
        /*023c*/ 	.word	0x000000ff
        /*0240*/ 	.word	0x000000b0
        /*0244*/ 	.short	0x0100
        /*0246*/ 	.byte	0x07
	.zero		1


	//   ....[20]....
        /*0248*/ 	.word	0x00000b40
        /*024c*/ 	.word	0x000000ff
        /*0250*/ 	.word	0x00000098
        /*0254*/ 	.short	0x0100
        /*0256*/ 	.byte	0x07
	.zero		1


	//   ....[21]....
        /*0258*/ 	.word	0x00000b50
        /*025c*/ 	.word	0x000000ff
        /*0260*/ 	.word	0x000000b8
        /*0264*/ 	.short	0x0100
        /*0266*/ 	.byte	0x07
	.zero		1


	//   ....[22]....
        /*0268*/ 	.word	0x00000b60
        /*026c*/ 	.word	0x000000ff
        /*0270*/ 	.word	0x000000a0
        /*0274*/ 	.short	0x0100
        /*0276*/ 	.byte	0x07
	.zero		1


	//   ....[23]....
        /*0278*/ 	.word	0x00000b70
        /*027c*/ 	.word	0x000000ff
        /*0280*/ 	.word	0x000000c0
        /*0284*/ 	.short	0x0100
        /*0286*/ 	.byte	0x07
	.zero		1


	//   ....[24]....
        /*0288*/ 	.word	0x00000b80
        /*028c*/ 	.word	0x000000ff
        /*0290*/ 	.word	0x000000a8
        /*0294*/ 	.short	0x0100
        /*0296*/ 	.byte	0x07
	.zero		1


	//   ....[25]....
        /*0298*/ 	.word	0x00000b90
        /*029c*/ 	.word	0x000000ff
        /*02a0*/ 	.word	0x000000c8
        /*02a4*/ 	.short	0x0100
        /*02a6*/ 	.byte	0x07
	.zero		1


	//   ....[26]....
        /*02a8*/ 	.word	0x00000c80
        /*02ac*/ 	.word	0x000000ff
        /*02b0*/ 	.word	0x000000d0
        /*02b4*/ 	.short	0x0100
        /*02b6*/ 	.byte	0x05
	.zero		1


	//   ....[27]....
        /*02b8*/ 	.word	0x00000c90
        /*02bc*/ 	.word	0x000000ff
        /*02c0*/ 	.word	0x000000e0
        /*02c4*/ 	.short	0x0100
        /*02c6*/ 	.byte	0x05
	.zero		1


	//   ....[28]....
        /*02c8*/ 	.word	0x00000ca0
        /*02cc*/ 	.word	0x000000ff
        /*02d0*/ 	.word	0x000000d8
        /*02d4*/ 	.short	0x0100
        /*02d6*/ 	.byte	0x05
	.zero		1


	//   ....[29]....
        /*02d8*/ 	.word	0x00000cb0
        /*02dc*/ 	.word	0x000000ff
        /*02e0*/ 	.word	0x000000e8
        /*02e4*/ 	.short	0x0100
        /*02e6*/ 	.byte	0x05
	.zero		1


	//   ....[30]....
        /*02e8*/ 	.word	0x00001580
        /*02ec*/ 	.word	0x00000002
        /*02f0*/ 	.word	0x000000e0
        /*02f4*/ 	.short	0x010a
        /*02f6*/ 	.byte	0xff
	.zero		1


	//   ....[31]....
        /*02f8*/ 	.word	0x000015b0
        /*02fc*/ 	.word	0x00000002
        /*0300*/ 	.word	0x000000d0
        /*0304*/ 	.short	0x0101
        /*0306*/ 	.byte	0xff
	.zero		1


	//   ....[32]....
        /*0308*/ 	.word	0x00001680
        /*030c*/ 	.word	0x000000ff
        /*0310*/ 	.word	0x00000010
        /*0314*/ 	.short	0x010a
        /*0316*/ 	.byte	0x08
	.zero		1


	//   ....[33]....
        /*0318*/ 	.word	0x00001720
        /*031c*/ 	.word	0x000000ff
        /*0320*/ 	.word	0x00000010
        /*0324*/ 	.short	0x010a
        /*0326*/ 	.byte	0x21
	.zero		1


	//   ....[34]....
        /*0328*/ 	.word	0x00001870
        /*032c*/ 	.word	0x000000ff
        /*0330*/ 	.word	0x00000010
        /*0334*/ 	.short	0x010a
        /*0336*/ 	.byte	0x08
	.zero		1


	//   ....[35]....
        /*0338*/ 	.word	0x00001a40
        /*033c*/ 	.word	0x000000ff
        /*0340*/ 	.word	0x00000068
        /*0344*/ 	.short	0x0101
        /*0346*/ 	.byte	0x04
	.zero		1


	//   ....[36]....
        /*0348*/ 	.word	0x00001a60
        /*034c*/ 	.word	0x000000ff
        /*0350*/ 	.word	0x00000010
        /*0354*/ 	.short	0x010a
        /*0356*/ 	.byte	0x08
	.zero		1


	//   ....[37]....
        /*0358*/ 	.word	0x00001ae0
        /*035c*/ 	.word	0x000000ff
        /*0360*/ 	.word	0x00000010
        /*0364*/ 	.short	0x010a
        /*0366*/ 	.byte	0x21
	.zero		1


	//   ....[38]....
        /*0368*/ 	.word	0x00001c30
        /*036c*/ 	.word	0x000000ff
        /*0370*/ 	.word	0x00000010
        /*0374*/ 	.short	0x010a
        /*0376*/ 	.byte	0x08
	.zero		1


	//   ....[39]....
        /*0378*/ 	.word	0x00001e10
        /*037c*/ 	.word	0x00000002
        /*0380*/ 	.word	0x00000070
        /*0384*/ 	.short	0x010a
        /*0386*/ 	.byte	0xff
	.zero		1


	//   ....[40]....
        /*0388*/ 	.word	0x00001ed0
        /*038c*/ 	.word	0x00000002
        /*0390*/ 	.word	0x00000000
        /*0394*/ 	.short	0x0101
        /*0396*/ 	.byte	0xff
	.zero		1


	//   ....[41]....
        /*0398*/ 	.word	0x00002430
        /*039c*/ 	.word	0x000000ff
        /*03a0*/ 	.word	0x00000000
        /*03a4*/ 	.short	0x010a
        /*03a6*/ 	.byte	0x04
	.zero		1


	//   ....[42]....
        /*03a8*/ 	.word	0x000024d0
        /*03ac*/ 	.word	0x00000000
        /*03b0*/ 	.word	0x00000000
        /*03b4*/ 	.short	0x010a
        /*03b6*/ 	.byte	0xff
	.zero		1


	//   ....[43]....
        /*03b8*/ 	.word	0x000025f0
        /*03bc*/ 	.word	0x00000000
        /*03c0*/ 	.word	0x000000d0
        /*03c4*/ 	.short	0x010a
        /*03c6*/ 	.byte	0xff
	.zero		1


	//   ....[44]....
        /*03c8*/ 	.word	0x00002660
        /*03cc*/ 	.word	0x00000000
        /*03d0*/ 	.word	0x00000000
        /*03d4*/ 	.short	0x0101
        /*03d6*/ 	.byte	0xff
	.zero		1


	//   ....[45]....
        /*03d8*/ 	.word	0x00002680
        /*03dc*/ 	.word	0x000000ff
        /*03e0*/ 	.word	0x00000080
        /*03e4*/ 	.short	0x010a
        /*03e6*/ 	.byte	0x05
	.zero		1


	//   ....[46]....
        /*03e8*/ 	.word	0x000027a0
        /*03ec*/ 	.word	0x00000000
        /*03f0*/ 	.word	0x00000070
        /*03f4*/ 	.short	0x010a
        /*03f6*/ 	.byte	0xff
	.zero		1


	//   ....[47]....
        /*03f8*/ 	.word	0x000028a0
        /*03fc*/ 	.word	0x00000000
        /*0400*/ 	.word	0x00000000
        /*0404*/ 	.short	0x0101
        /*0406*/ 	.byte	0xff
	.zero		1


	//   ....[48]....
        /*0408*/ 	.word	0x00002930
        /*040c*/ 	.word	0x000000ff
        /*0410*/ 	.word	0x00000080
        /*0414*/ 	.short	0x0106
        /*0416*/ 	.byte	0x05
	.zero		1


	//   ....[49]....
        /*0418*/ 	.word	0x00002950
        /*041c*/ 	.word	0x000000ff
        /*0420*/ 	.word	0x00000080
        /*0424*/ 	.short	0x010a
        /*0426*/ 	.byte	0x05
	.zero		1


	//   ....[50]....
        /*0428*/ 	.word	0x000029e0
        /*042c*/ 	.word	0x000000ff
        /*0430*/ 	.word	0x00000080
        /*0434*/ 	.short	0x0106
        /*0436*/ 	.byte	0x04
	.zero		1


	//   ....[51]....
        /*0438*/ 	.word	0x00002a20
        /*043c*/ 	.word	0x00000000
        /*0440*/ 	.word	0x00000080
        /*0444*/ 	.short	0x010a
        /*0446*/ 	.byte	0xff
	.zero		1


	//   ....[52]....
        /*0448*/ 	.word	0x00002fe0
        /*044c*/ 	.word	0x00000000
        /*0450*/ 	.word	0x00000070
        /*0454*/ 	.short	0x010a
        /*0456*/ 	.byte	0xff
	.zero		1


	//   ....[53]....
        /*0458*/ 	.word	0x000030f0
        /*045c*/ 	.word	0x00000003
        /*0460*/ 	.word	0x00000000
        /*0464*/ 	.short	0x0101
        /*0466*/ 	.byte	0xff
	.zero		1


	//   ....[54]....
        /*0468*/ 	.word	0x00003100
        /*046c*/ 	.word	0x000000ff
        /*0470*/ 	.word	0x00000000
        /*0474*/ 	.short	0x010a
        /*0476*/ 	.byte	0x07
	.zero		1


	//   ....[55]....
        /*0478*/ 	.word	0x00003180
        /*047c*/ 	.word	0x000000ff
        /*0480*/ 	.word	0x000000b0
        /*0484*/ 	.short	0x010a
        /*0486*/ 	.byte	0x06
	.zero		1


	//   ....[56]....
        /*0488*/ 	.word	0x00003250
        /*048c*/ 	.word	0x000000ff
        /*0490*/ 	.word	0x00000000
        /*0494*/ 	.short	0x010a
        /*0496*/ 	.byte	0x0b
	.zero		1


	//   ....[57]....
        /*0498*/ 	.word	0x00003380
        /*049c*/ 	.word	0x000000ff
        /*04a0*/ 	.word	0x00000000
        /*04a4*/ 	.short	0x010a
        /*04a6*/ 	.byte	0x22
	.zero		1


	//   ....[58]....
        /*04a8*/ 	.word	0x00003760
        /*04ac*/ 	.word	0x000000ff
        /*04b0*/ 	.word	0x00000000
        /*04b4*/ 	.short	0x010a
        /*04b6*/ 	.byte	0x06
	.zero		1


	//   ....[59]....
        /*04b8*/ 	.word	0x000037f0
        /*04bc*/ 	.word	0x000000ff
        /*04c0*/ 	.word	0x00000000
        /*04c4*/ 	.short	0x010a
        /*04c6*/ 	.byte	0x06
	.zero		1


	//   ....[60]....
        /*04c8*/ 	.word	0x00003880
        /*04cc*/ 	.word	0x000000ff
        /*04d0*/ 	.word	0x00000000
        /*04d4*/ 	.short	0x010a
        /*04d6*/ 	.byte	0x06
	.zero		1


	//   ....[61]....
        /*04d8*/ 	.word	0x00003910
        /*04dc*/ 	.word	0x000000ff
        /*04e0*/ 	.word	0x00000000
        /*04e4*/ 	.short	0x010a
        /*04e6*/ 	.byte	0x07
	.zero		1


	//   ....[62]....
        /*04e8*/ 	.word	0x00003d80
        /*04ec*/ 	.word	0x00000000
        /*04f0*/ 	.word	0x00000070
        /*04f4*/ 	.short	0x010a
        /*04f6*/ 	.byte	0xff
	.zero		1


	//   ....[63]....
        /*04f8*/ 	.word	0x00003e40
        /*04fc*/ 	.word	0x00000000
        /*0500*/ 	.word	0x00000000
        /*0504*/ 	.short	0x0101
        /*0506*/ 	.byte	0xff
	.zero		1


	//   ....[64]....
        /*0508*/ 	.word	0x00004160
        /*050c*/ 	.word	0x000000ff
        /*0510*/ 	.word	0x00000068
        /*0514*/ 	.short	0x010a
        /*0516*/ 	.byte	0x07
	.zero		1


	//   ....[65]....
        /*0518*/ 	.word	0x00004350
        /*051c*/ 	.word	0x000000ff
        /*0520*/ 	.word	0x00000040
        /*0524*/ 	.short	0x010a
        /*0526*/ 	.byte	0x07
	.zero		1


	//   ....[66]....
        /*0528*/ 	.word	0x000044c0
        /*052c*/ 	.word	0x000000ff
        /*0530*/ 	.word	0x00000020
        /*0534*/ 	.short	0x010b
        /*0536*/ 	.byte	0x07
	.zero		1


	//   ....[67]....
        /*0538*/ 	.word	0x000044d0
        /*053c*/ 	.word	0x000000ff
        /*0540*/ 	.word	0x00000000
        /*0544*/ 	.short	0x0101
        /*0546*/ 	.byte	0x08
	.zero		1


	//   ....[68]....
        /*0548*/ 	.word	0x000044e0
        /*054c*/ 	.word	0x000000ff
        /*0550*/ 	.word	0x00000048
        /*0554*/ 	.short	0x010a
        /*0556*/ 	.byte	0x07
	.zero		1


	//   ....[69]....
        /*0558*/ 	.word	0x00004630
        /*055c*/ 	.word	0x000000ff
        /*0560*/ 	.word	0x00000028
        /*0564*/ 	.short	0x010b
        /*0566*/ 	.byte	0x07
	.zero		1


	//   ....[70]....
        /*0568*/ 	.word	0x00004640
        /*056c*/ 	.word	0x000000ff
        /*0570*/ 	.word	0x00000000
        /*0574*/ 	.short	0x0101
        /*0576*/ 	.byte	0x08
	.zero		1


	//   ....[71]....
        /*0578*/ 	.word	0x00004650
        /*057c*/ 	.word	0x000000ff
        /*0580*/ 	.word	0x00000050
        /*0584*/ 	.short	0x010a
        /*0586*/ 	.byte	0x07
	.zero		1


	//   ....[72]....
        /*0588*/ 	.word	0x000047d0
        /*058c*/ 	.word	0x000000ff
        /*0590*/ 	.word	0x00000030
        /*0594*/ 	.short	0x010b
        /*0596*/ 	.byte	0x07
	.zero		1


	//   ....[73]....
        /*0598*/ 	.word	0x00004810
        /*059c*/ 	.word	0x000000ff
        /*05a0*/ 	.word	0x00000000
        /*05a4*/ 	.short	0x0101
        /*05a6*/ 	.byte	0x08
	.zero		1


	//   ....[74]....
        /*05a8*/ 	.word	0x00004850
        /*05ac*/ 	.word	0x000000ff
        /*05b0*/ 	.word	0x00000058
        /*05b4*/ 	.short	0x010a
        /*05b6*/ 	.byte	0x07
	.zero		1


	//   ....[75]....
        /*05b8*/ 	.word	0x00004a90
        /*05bc*/ 	.word	0x000000ff
        /*05c0*/ 	.word	0x00000038
        /*05c4*/ 	.short	0x010b
        /*05c6*/ 	.byte	0x07
	.zero		1


	//   ....[76]....
        /*05c8*/ 	.word	0x00004ab0
        /*05cc*/ 	.word	0x000000ff
        /*05d0*/ 	.word	0x00000000
        /*05d4*/ 	.short	0x0101
        /*05d6*/ 	.byte	0x0d
	.zero		1


	//   ....[77]....
        /*05d8*/ 	.word	0x00004ae0
        /*05dc*/ 	.word	0x000000ff
        /*05e0*/ 	.word	0x00000040
        /*05e4*/ 	.short	0x010a
        /*05e6*/ 	.byte	0x07
	.zero		1


	//   ....[78]....
        /*05e8*/ 	.word	0x00004b00
        /*05ec*/ 	.word	0x000000ff
        /*05f0*/ 	.word	0x00000048
        /*05f4*/ 	.short	0x010a
        /*05f6*/ 	.byte	0x07
	.zero		1


	//   ....[79]....
        /*05f8*/ 	.word	0x00004b20
        /*05fc*/ 	.word	0x000000ff
        /*0600*/ 	.word	0x00000050
        /*0604*/ 	.short	0x010a
        /*0606*/ 	.byte	0x07
	.zero		1


	//   ....[80]....
        /*0608*/ 	.word	0x00004b60
        /*060c*/ 	.word	0x00000000
        /*0610*/ 	.word	0x00000058
        /*0614*/ 	.short	0x010a
        /*0616*/ 	.byte	0xff
	.zero		1


	//   ....[81]....
        /*0618*/ 	.word	0x00004ed0
        /*061c*/ 	.word	0x00000000
        /*0620*/ 	.word	0x00000070
        /*0624*/ 	.short	0x010a
        /*0626*/ 	.byte	0xff
	.zero		1


	//   ....[82]....
        /*0628*/ 	.word	0x00004fe0
        /*062c*/ 	.word	0x00000000
        /*0630*/ 	.word	0x00000000
        /*0634*/ 	.short	0x0101
        /*0636*/ 	.byte	0xff
	.zero		1


	//   ....[83]....
        /*0638*/ 	.word	0x00005a60
        /*063c*/ 	.word	0x000000ff
        /*0640*/ 	.word	0x00000020
        /*0644*/ 	.short	0x010a
        /*0646*/ 	.byte	0x30
	.zero		1


	//   ....[84]....
        /*0648*/ 	.word	0x00005aa0
        /*064c*/ 	.word	0x00000056
        /*0650*/ 	.word	0x00000090
        /*0654*/ 	.short	0x010a
        /*0656*/ 	.byte	0xff
	.zero		1


	//   ....[85]....
        /*0658*/ 	.word	0x00005c10
        /*065c*/ 	.word	0x000000ff
        /*0660*/ 	.word	0x00000020
        /*0664*/ 	.short	0x010a
        /*0666*/ 	.byte	0x30
	.zero		1


	//   ....[86]....
        /*0668*/ 	.word	0x00005d10
        /*066c*/ 	.word	0x00000056
        /*0670*/ 	.word	0x00000090
        /*0674*/ 	.short	0x010a
        /*0676*/ 	.byte	0xff
	.zero		1


	//   ....[87]....
        /*0678*/ 	.word	0x00006310
        /*067c*/ 	.word	0x00000000
        /*0680*/ 	.word	0x00000000
        /*0684*/ 	.short	0x0101
        /*0686*/ 	.byte	0xff
	.zero		1


	//   ....[88]....
        /*0688*/ 	.word	0x00006320
        /*068c*/ 	.word	0x00000002
        /*0690*/ 	.word	0x00000020
        /*0694*/ 	.short	0x010a
        /*0696*/ 	.byte	0xff
	.zero		1


	//   ....[89]....
        /*0698*/ 	.word	0x000063f0
        /*069c*/ 	.word	0x00000002
        /*06a0*/ 	.word	0x00000020
        /*06a4*/ 	.short	0x010a
        /*06a6*/ 	.byte	0xff
	.zero		1


	//   ....[90]....
        /*06a8*/ 	.word	0x00006a70
        /*06ac*/ 	.word	0x00000010
        /*06b0*/ 	.word	0x00000000
        /*06b4*/ 	.short	0x0101
        /*06b6*/ 	.byte	0xff
	.zero		1


	//   ....[91]....
        /*06b8*/ 	.word	0x00006a90
        /*06bc*/ 	.word	0x00000000
        /*06c0*/ 	.word	0x00000020
        /*06c4*/ 	.short	0x010a
        /*06c6*/ 	.byte	0xff
	.zero		1


	//   ....[92]....
        /*06c8*/ 	.word	0x00006b50
        /*06cc*/ 	.word	0x00000000
        /*06d0*/ 	.word	0x00000020
        /*06d4*/ 	.short	0x010a
        /*06d6*/ 	.byte	0xff
	.zero		1


	//   ....[93]....
        /*06d8*/ 	.word	0x000071d0
        /*06dc*/ 	.word	0x00000010
        /*06e0*/ 	.word	0x00000000
        /*06e4*/ 	.short	0x0101
        /*06e6*/ 	.byte	0xff
	.zero		1


	//   ....[94]....
        /*06e8*/ 	.word	0x000071f0
        /*06ec*/ 	.word	0x00000002
        /*06f0*/ 	.word	0x00000020
        /*06f4*/ 	.short	0x010a
        /*06f6*/ 	.byte	0xff
	.zero		1


	//   ....[95]....
        /*06f8*/ 	.word	0x000072b0
        /*06fc*/ 	.word	0x00000002
        /*0700*/ 	.word	0x00000020
        /*0704*/ 	.short	0x010a
        /*0706*/ 	.byte	0xff
	.zero		1


	//   ....[96]....
        /*0708*/ 	.word	0x00007550
        /*070c*/ 	.word	0x000000ff
        /*0710*/ 	.word	0x00000000
        /*0714*/ 	.short	0x0101
        /*0716*/ 	.byte	0x05
	.zero		1


	//   ....[97]....
        /*0718*/ 	.word	0x00007990
        /*071c*/ 	.word	0x00000000
        /*0720*/ 	.word	0x00000000
        /*0724*/ 	.short	0x0101
        /*0726*/ 	.byte	0xff
	.zero		1


	//   ....[98]....
        /*0728*/ 	.word	0x00007c00
        /*072c*/ 	.word	0x000000ff
        /*0730*/ 	.word	0x00000000
        /*0734*/ 	.short	0x0101
        /*0736*/ 	.byte	0x04
	.zero		1


	//   ....[99]....
        /*0738*/ 	.word	0x00007c20
        /*073c*/ 	.word	0x00000002
        /*0740*/ 	.word	0x000000e0
        /*0744*/ 	.short	0x010a
        /*0746*/ 	.byte	0xff
	.zero		1


	//   ....[100]....
        /*0748*/ 	.word	0x00007c80
        /*074c*/ 	.word	0x00000002
        /*0750*/ 	.word	0x00000010
        /*0754*/ 	.short	0x010a
        /*0756*/ 	.byte	0xff
	.zero		1


	//   ....[101]....
        /*0758*/ 	.word	0x00007ce0
        /*075c*/ 	.word	0x00000002
        /*0760*/ 	.word	0x00000010
        /*0764*/ 	.short	0x010a
        /*0766*/ 	.byte	0xff
	.zero		1


	//   ....[102]....
        /*0768*/ 	.word	0x00007d30
        /*076c*/ 	.word	0x00000002
        /*0770*/ 	.word	0x00000070
        /*0774*/ 	.short	0x010a
        /*0776*/ 	.byte	0xff
	.zero		1


	//   ....[103]....
        /*0778*/ 	.word	0x00007d90
        /*077c*/ 	.word	0x00000000
        /*0780*/ 	.word	0x00000000
        /*0784*/ 	.short	0x010a
        /*0786*/ 	.byte	0xff
	.zero		1


	//   ....[104]....
        /*0788*/ 	.word	0x00007de0
        /*078c*/ 	.word	0x00000000
        /*0790*/ 	.word	0x000000d0
        /*0794*/ 	.short	0x010a
        /*0796*/ 	.byte	0xff
	.zero		1


	//   ....[105]....
        /*0798*/ 	.word	0x00007e40
        /*079c*/ 	.word	0x00000000
        /*07a0*/ 	.word	0x00000080
        /*07a4*/ 	.short	0x010a
        /*07a6*/ 	.byte	0xff
	.zero		1


	//   ....[106]....
        /*07a8*/ 	.word	0x00007e90
        /*07ac*/ 	.word	0x00000000
        /*07b0*/ 	.word	0x00000070
        /*07b4*/ 	.short	0x010a
        /*07b6*/ 	.byte	0xff
	.zero		1


	//   ....[107]....
        /*07b8*/ 	.word	0x00007ef0
        /*07bc*/ 	.word	0x00000000
        /*07c0*/ 	.word	0x00000080
        /*07c4*/ 	.short	0x010a
        /*07c6*/ 	.byte	0xff
	.zero		1


	//   ....[108]....
        /*07c8*/ 	.word	0x00007f40
        /*07cc*/ 	.word	0x00000000
        /*07d0*/ 	.word	0x00000070
        /*07d4*/ 	.short	0x010a
        /*07d6*/ 	.byte	0xff
	.zero		1


	//   ....[109]....
        /*07d8*/ 	.word	0x00007fa0
        /*07dc*/ 	.word	0x00000002
        /*07e0*/ 	.word	0x000000b0
        /*07e4*/ 	.short	0x010a
        /*07e6*/ 	.byte	0xff
	.zero		1


	//   ....[110]....
        /*07e8*/ 	.word	0x00008000
        /*07ec*/ 	.word	0x00000000
        /*07f0*/ 	.word	0x00000000
        /*07f4*/ 	.short	0x010a
        /*07f6*/ 	.byte	0xff
	.zero		1


	//   ....[111]....
        /*07f8*/ 	.word	0x00008060
        /*07fc*/ 	.word	0x00000000
        /*0800*/ 	.word	0x00000000
        /*0804*/ 	.short	0x010a
        /*0806*/ 	.byte	0xff
	.zero		1


	//   ....[112]....
        /*0808*/ 	.word	0x000080c0
        /*080c*/ 	.word	0x00000000
        /*0810*/ 	.word	0x00000000
        /*0814*/ 	.short	0x010a
        /*0816*/ 	.byte	0xff
	.zero		1


	//   ....[113]....
        /*0818*/ 	.word	0x00008120
        /*081c*/ 	.word	0x00000000
        /*0820*/ 	.word	0x00000000
        /*0824*/ 	.short	0x010a
        /*0826*/ 	.byte	0xff
	.zero		1


	//   ....[114]....
        /*0828*/ 	.word	0x00008180
        /*082c*/ 	.word	0x00000000
        /*0830*/ 	.word	0x00000000
        /*0834*/ 	.short	0x010a
        /*0836*/ 	.byte	0xff
	.zero		1


	//   ....[115]....
        /*0838*/ 	.word	0x000081d0
        /*083c*/ 	.word	0x00000000
        /*0840*/ 	.word	0x00000070
        /*0844*/ 	.short	0x010a
        /*0846*/ 	.byte	0xff
	.zero		1


	//   ....[116]....
        /*0848*/ 	.word	0x00008230
        /*084c*/ 	.word	0x00000000
        /*0850*/ 	.word	0x00000068
        /*0854*/ 	.short	0x010a
        /*0856*/ 	.byte	0xff
	.zero		1


	//   ....[117]....
        /*0858*/ 	.word	0x00008290
        /*085c*/ 	.word	0x00000000
        /*0860*/ 	.word	0x00000040
        /*0864*/ 	.short	0x010a
        /*0866*/ 	.byte	0xff
	.zero		1


	//   ....[118]....
        /*0868*/ 	.word	0x000082f0
        /*086c*/ 	.word	0x00000000
        /*0870*/ 	.word	0x00000048
        /*0874*/ 	.short	0x010a
        /*0876*/ 	.byte	0xff
	.zero		1


	//   ....[119]....
        /*0878*/ 	.word	0x00008350
        /*087c*/ 	.word	0x00000000
        /*0880*/ 	.word	0x00000050
        /*0884*/ 	.short	0x010a
        /*0886*/ 	.byte	0xff
	.zero		1


	//   ....[120]....
        /*0888*/ 	.word	0x000083b0
        /*088c*/ 	.word	0x00000000
        /*0890*/ 	.word	0x00000058
        /*0894*/ 	.short	0x010a
        /*0896*/ 	.byte	0xff
	.zero		1


	//   ....[121]....
        /*0898*/ 	.word	0x00008410
        /*089c*/ 	.word	0x00000000
        /*08a0*/ 	.word	0x00000040
        /*08a4*/ 	.short	0x010a
        /*08a6*/ 	.byte	0xff
	.zero		1


	//   ....[122]....
        /*08a8*/ 	.word	0x00008470
        /*08ac*/ 	.word	0x00000000
        /*08b0*/ 	.word	0x00000048
        /*08b4*/ 	.short	0x010a
        /*08b6*/ 	.byte	0xff
	.zero		1


	//   ....[123]....
        /*08b8*/ 	.word	0x000084d0
        /*08bc*/ 	.word	0x00000000
        /*08c0*/ 	.word	0x00000050
        /*08c4*/ 	.short	0x010a
        /*08c6*/ 	.byte	0xff
	.zero		1


	//   ....[124]....
        /*08c8*/ 	.word	0x00008520
        /*08cc*/ 	.word	0x00000000
        /*08d0*/ 	.word	0x00000070
        /*08d4*/ 	.short	0x010a
        /*08d6*/ 	.byte	0xff
	.zero		1


	//   ....[125]....
        /*08d8*/ 	.word	0x00008580
        /*08dc*/ 	.word	0x00000000
        /*08e0*/ 	.word	0x00000020
        /*08e4*/ 	.short	0x010a
        /*08e6*/ 	.byte	0xff
	.zero		1


	//   ....[126]....
        /*08e8*/ 	.word	0x000085d0
        /*08ec*/ 	.word	0x00000056
        /*08f0*/ 	.word	0x00000090
        /*08f4*/ 	.short	0x010a
        /*08f6*/ 	.byte	0xff
	.zero		1


	//   ....[127]....
        /*08f8*/ 	.word	0x00008620
        /*08fc*/ 	.word	0x00000002
        /*0900*/ 	.word	0x00000020
        /*0904*/ 	.short	0x010a
        /*0906*/ 	.byte	0xff
	.zero		1


	//   ....[128]....
        /*0908*/ 	.word	0x00008670
        /*090c*/ 	.word	0x00000000
        /*0910*/ 	.word	0x00000020
        /*0914*/ 	.short	0x010a
        /*0916*/ 	.byte	0xff
	.zero		1


	//   ....[129]....
        /*0918*/ 	.word	0x000086c0
        /*091c*/ 	.word	0x00000002
        /*0920*/ 	.word	0x00000020
        /*0924*/ 	.short	0x010a
        /*0926*/ 	.byte	0xff
	.zero		1


	//----- nvinfo : EIATTR_NUM_MBARRIERS
	.align		4
.L_47:
        /*0928*/ 	.byte	0x03, 0x38
        /*092a*/ 	.short	0x001e


	//----- nvinfo : EIATTR_EXIT_INSTR_OFFSETS
	.align		4
        /*092c*/ 	.byte	0x04, 0x1c
        /*092e*/ 	.short	(.L_49 - .L_48)


	//   ....[0]....
.L_48:
        /*0930*/ 	.word	0x00002500


	//   ....[1]....
        /*0934*/ 	.word	0x000029f0


	//   ....[2]....
        /*0938*/ 	.word	0x00002a50


	//   ....[3]....
        /*093c*/ 	.word	0x00003b70


	//   ....[4]....
        /*0940*/ 	.word	0x00004b90


	//   ....[5]....
        /*0944*/ 	.word	0x00004bd0


	//   ....[6]....
        /*0948*/ 	.word	0x00007af0


	//   ....[7]....
        /*094c*/ 	.word	0x00007b70


	//   ....[8]....
        /*0950*/ 	.word	0x00007ba0


	//   ....[9]....
        /*0954*/ 	.word	0x00007c10


	//----- nvinfo : EIATTR_MAX_THREADS
	.align		4
.L_49:
        /*0958*/ 	.byte	0x04, 0x05
        /*095a*/ 	.short	(.L_51 - .L_50)
.L_50:
        /*095c*/ 	.word	0x00000100
        /*0960*/ 	.word	0x00000001
        /*0964*/ 	.word	0x00000001


	//----- nvinfo : EIATTR_CRS_STACK_SIZE
	.align		4
.L_51:
        /*0968*/ 	.byte	0x04, 0x1e
        /*096a*/ 	.short	(.L_53 - .L_52)
.L_52:
        /*096c*/ 	.word	0x00000000


	//----- nvinfo : EIATTR_CBANK_PARAM_SIZE
	.align		4
.L_53:
        /*0970*/ 	.byte	0x03, 0x19
        /*0972*/ 	.short	0x0800


	//----- nvinfo : EIATTR_PARAM_CBANK
	.align		4
        /*0974*/ 	.byte	0x04, 0x0a
        /*0976*/ 	.short	(.L_55 - .L_54)
	.align		4
.L_54:
        /*0978*/ 	.word	index@(.nv.constant0._ZN7cutlass13device_kernelINS_4gemm6kernel13GemmUniversalIN4cute5tupleIJiiiiEEENS1_10collective13CollectiveMmaINS1_35MainloopSm100TmaUmmaWarpSpecializedILi2ELi2ELi4ENS5_IJNS4_1CILi1EEESB_SB_EEEEENS5_IJNSA_ILi64EEENSA_ILi128EEESE_EEEfNS5_IJlSB_lEEEfSH_NS4_8TiledMMAINS4_8MMA_AtomIJNS4_17SM100_MMA_TF32_SSINS_10tfloat32_tESL_fLi64ELi128ELNS4_4UMMA5MajorE0ELSN_0ELNSM_7ScaleInE0ELSO_0EEEEEENS4_6LayoutISC_NS5_IJNSA_ILi0EEESS_SS_EEEEENS5_IJNS4_10UnderscoreESV_SV_EEEEENS4_13SM90_TMA_LOADENS4_14ComposedLayoutINS4_7SwizzleILi3ELi4ELi3EEENS4_18smem_ptr_flag_bitsILi32EEENSR_INS5_IJNSA_ILi8EEENSA_ILi32EEEEEENS5_IJS15_SB_EEEEEEEvNS4_8identityESY_S19_vS1A_EENS_8epilogue10collective18CollectiveEpilogueINS1C_23Sm100TmaWarpSpecializedILi4ELi2ELi16ELb1ELb0EEEJSG_NS5_IJNSR_ISE_SB_EENSR_IS15_SB_EEEEEfSH_fSH_NS1C_6fusion15FusionCallbacksIS1G_NS1K_17LinearCombinationIffffLNS_15FloatRoundStyleE2EEESG_S1J_JEEENS4_5SM1004TMEM4LOAD26SM100_TMEM_LOAD_16dp128b8xESY_S19_NS4_17SM75_U32x4_LDSM_NENS4_14SM90_TMA_STOREES19_NS4_17SM90_U32x4_STSM_NENS4_39AutoVectorizingCopyWithAssumedAlignmentILi128EEEEEEvvEEEEvNT_6ParamsE)
        /*097c*/ 	.short	0x0380
        /*097e*/ 	.short	0x0800


	//----- nvinfo : EIATTR_SW_WAR
	.align		4
.L_55:
        /*0980*/ 	.byte	0x04, 0x36
        /*0982*/ 	.short	(.L_57 - .L_56)
.L_56:
        /*0984*/ 	.word	0x00000008
.L_57:


//--------------------- .nv.callgraph             --------------------------
	.section	.nv.callgraph,"",@"SHT_CUDA_CALLGRAPH"
	.align	4
	.sectionentsize	8
	.align		4
        /*0000*/ 	.word	0x00000000
	.align		4
        /*0004*/ 	.word	0xffffffff
	.align		4
        /*0008*/ 	.word	index@(_ZN7cutlass13device_kernelINS_4gemm6kernel13GemmUniversalIN4cute5tupleIJiiiiEEENS1_10collective13CollectiveMmaINS1_35MainloopSm100TmaUmmaWarpSpecializedILi2ELi2ELi4ENS5_IJNS4_1CILi1EEESB_SB_EEEEENS5_IJNSA_ILi64EEENSA_ILi128EEESE_EEEfNS5_IJlSB_lEEEfSH_NS4_8TiledMMAINS4_8MMA_AtomIJNS4_17SM100_MMA_TF32_SSINS_10tfloat32_tESL_fLi64ELi128ELNS4_4UMMA5MajorE0ELSN_0ELNSM_7ScaleInE0ELSO_0EEEEEENS4_6LayoutISC_NS5_IJNSA_ILi0EEESS_SS_EEEEENS5_IJNS4_10UnderscoreESV_SV_EEEEENS4_13SM90_TMA_LOADENS4_14ComposedLayoutINS4_7SwizzleILi3ELi4ELi3EEENS4_18smem_ptr_flag_bitsILi32EEENSR_INS5_IJNSA_ILi8EEENSA_ILi32EEEEEENS5_IJS15_SB_EEEEEEEvNS4_8identityESY_S19_vS1A_EENS_8epilogue10collective18CollectiveEpilogueINS1C_23Sm100TmaWarpSpecializedILi4ELi2ELi16ELb1ELb0EEEJSG_NS5_IJNSR_ISE_SB_EENSR_IS15_SB_EEEEEfSH_fSH_NS1C_6fusion15FusionCallbacksIS1G_NS1K_17LinearCombinationIffffLNS_15FloatRoundStyleE2EEESG_S1J_JEEENS4_5SM1004TMEM4LOAD26SM100_TMEM_LOAD_16dp128b8xESY_S19_NS4_17SM75_U32x4_LDSM_NENS4_14SM90_TMA_STOREES19_NS4_17SM90_U32x4_STSM_NENS4_39AutoVectorizingCopyWithAssumedAlignmentILi128EEEEEEvvEEEEvNT_6ParamsE)
	.align		4
        /*000c*/ 	.word	index@(__assertfail)
	.align		4
        /*0010*/ 	.word	0x00000000
	.align		4
        /*0014*/ 	.word	0xfffffffe
	.align		4
        /*0018*/ 	.word	0x00000000
	.align		4
        /*001c*/ 	.word	0xfffffffd
	.align		4
        /*0020*/ 	.word	0x00000000
	.align		4
        /*0024*/ 	.word	0xfffffffc


//--------------------- .nv.constant4             --------------------------
	.section	.nv.constant4,"a",@progbits
	.align	8
	.align		8
.nv.constant4:
        /*0000*/ 	.dword	__assertfail
	.align		8
        /*0008*/ 	.dword	__unnamed_1
	.align		8
        /*0010*/ 	.dword	__unnamed_2
	.align		8
        /*0018*/ 	.dword	_ZN40_INTERNAL_489c92d9_4_k_cu_3335c5be_301194cuda3std3__45__cpo5beginE
	.align		8
        /*0020*/ 	.dword	_ZN40_INTERNAL_489c92d9_4_k_cu_3335c5be_301194cuda3std3__45__cpo3endE
	.align		8
        /*0028*/ 	.dword	_ZN40_INTERNAL_489c92d9_4_k_cu_3335c5be_301194cuda3std3__45__cpo6cbeginE
	.align		8
        /*0030*/ 	.dword	_ZN40_INTERNAL_489c92d9_4_k_cu_3335c5be_301194cuda3std3__45__cpo4cendE
	.align		8
        /*0038*/ 	.dword	_ZN40_INTERNAL_489c92d9_4_k_cu_3335c5be_301194cuda3std3__442_GLOBAL__N__489c92d9_4_k_cu_3335c5be_301196ignoreE
	.align		8
        /*0040*/ 	.dword	_ZN40_INTERNAL_489c92d9_4_k_cu_3335c5be_301194cuda3std3__419piecewise_constructE
	.align		8
        /*0048*/ 	.dword	_ZN40_INTERNAL_489c92d9_4_k_cu_3335c5be_301194cuda3std3__48in_placeE
	.align		8
        /*0050*/ 	.dword	_ZN40_INTERNAL_489c92d9_4_k_cu_3335c5be_301194cuda3std6ranges3__45__cpo4swapE
	.align		8
        /*0058*/ 	.dword	_ZN40_INTERNAL_489c92d9_4_k_cu_3335c5be_301194cuda3std6ranges3__45__cpo9iter_moveE
	.align		8
        /*0060*/ 	.dword	_ZN40_INTERNAL_489c92d9_4_k_cu_3335c5be_301194cute7productE
	.align		8
        /*0068*/ 	.dword	_ZN40_INTERNAL_489c92d9_4_k_cu_3335c5be_301194cute1_E
	.align		8
        /*0070*/ 	.dword	$str$25
	.align		8
        /*0078*/ 	.dword	$str$26
	.align		8
        /*0080*/ 	.dword	$str$27
	.align		8
        /*0088*/ 	.dword	$str$28


//--------------------- .text._ZN7cutlass13device_kernelINS_4gemm6kernel13GemmUniversalIN4cute5tupleIJiiiiEEENS1_10collective13CollectiveMmaINS1_35MainloopSm100TmaUmmaWarpSpecializedILi2ELi2ELi4ENS5_IJNS4_1CILi1EEESB_SB_EEEEENS5_IJNSA_ILi64EEENSA_ILi128EEESE_EEEfNS5_IJlSB_lEEEfSH_NS4_8TiledMMAINS4_8MMA_AtomIJNS4_17SM100_MMA_TF32_SSINS_10tfloat32_tESL_fLi64ELi128ELNS4_4UMMA5MajorE0ELSN_0ELNSM_7ScaleInE0ELSO_0EEEEEENS4_6LayoutISC_NS5_IJNSA_ILi0EEESS_SS_EEEEENS5_IJNS4_10UnderscoreESV_SV_EEEEENS4_13SM90_TMA_LOADENS4_14ComposedLayoutINS4_7SwizzleILi3ELi4ELi3EEENS4_18smem_ptr_flag_bitsILi32EEENSR_INS5_IJNSA_ILi8EEENSA_ILi32EEEEEENS5_IJS15_SB_EEEEEEEvNS4_8identityESY_S19_vS1A_EENS_8epilogue10collective18CollectiveEpilogueINS1C_23Sm100TmaWarpSpecializedILi4ELi2ELi16ELb1ELb0EEEJSG_NS5_IJNSR_ISE_SB_EENSR_IS15_SB_EEEEEfSH_fSH_NS1C_6fusion15FusionCallbacksIS1G_NS1K_17LinearCombinationIffffLNS_15FloatRoundStyleE2EEESG_S1J_JEEENS4_5SM1004TMEM4LOAD26SM100_TMEM_LOAD_16dp128b8xESY_S19_NS4_17SM75_U32x4_LDSM_NENS4_14SM90_TMA_STOREES19_NS4_17SM90_U32x4_STSM_NENS4_39AutoVectorizingCopyWithAssumedAlignmentILi128EEEEEEvvEEEEvNT_6ParamsE --------------------------
	.section	.text._ZN7cutlass13device_kernelINS_4gemm6kernel13GemmUniversalIN4cute5tupleIJiiiiEEENS1_10collective13CollectiveMmaINS1_35MainloopSm100TmaUmmaWarpSpecializedILi2ELi2ELi4ENS5_IJNS4_1CILi1EEESB_SB_EEEEENS5_IJNSA_ILi64EEENSA_ILi128EEESE_EEEfNS5_IJlSB_lEEEfSH_NS4_8TiledMMAINS4_8MMA_AtomIJNS4_17SM100_MMA_TF32_SSINS_10tfloat32_tESL_fLi64ELi128ELNS4_4UMMA5MajorE0ELSN_0ELNSM_7ScaleInE0ELSO_0EEEEEENS4_6LayoutISC_NS5_IJNSA_ILi0EEESS_SS_EEEEENS5_IJNS4_10UnderscoreESV_SV_EEEEENS4_13SM90_TMA_LOADENS4_14ComposedLayoutINS4_7SwizzleILi3ELi4ELi3EEENS4_18smem_ptr_flag_bitsILi32EEENSR_INS5_IJNSA_ILi8EEENSA_ILi32EEEEEENS5_IJS15_SB_EEEEEEEvNS4_8identityESY_S19_vS1A_EENS_8epilogue10collective18CollectiveEpilogueINS1C_23Sm100TmaWarpSpecializedILi4ELi2ELi16ELb1ELb0EEEJSG_NS5_IJNSR_ISE_SB_EENSR_IS15_SB_EEEEEfSH_fSH_NS1C_6fusion15FusionCallbacksIS1G_NS1K_17LinearCombinationIffffLNS_15FloatRoundStyleE2EEESG_S1J_JEEENS4_5SM1004TMEM4LOAD26SM100_TMEM_LOAD_16dp128b8xESY_S19_NS4_17SM75_U32x4_LDSM_NENS4_14SM90_TMA_STOREES19_NS4_17SM90_U32x4_STSM_NENS4_39AutoVectorizingCopyWithAssumedAlignmentILi128EEEEEEvvEEEEvNT_6ParamsE,"ax",@progbits
	.align	128
.text._ZN7cutlass13device_kernelINS_4gemm6kernel13GemmUniversalIN4cute5tupleIJiiiiEEENS1_10collective13CollectiveMmaINS1_35MainloopSm100TmaUmmaWarpSpecializedILi2ELi2ELi4ENS5_IJNS4_1CILi1EEESB_SB_EEEEENS5_IJNSA_ILi64EEENSA_ILi128EEESE_EEEfNS5_IJlSB_lEEEfSH_NS4_8TiledMMAINS4_8MMA_AtomIJNS4_17SM100_MMA_TF32_SSINS_10tfloat32_tESL_fLi64ELi128ELNS4_4UMMA5MajorE0ELSN_0ELNSM_7ScaleInE0ELSO_0EEEEEENS4_6LayoutISC_NS5_IJNSA_ILi0EEESS_SS_EEEEENS5_IJNS4_10UnderscoreESV_SV_EEEEENS4_13SM90_TMA_LOADENS4_14ComposedLayoutINS4_7SwizzleILi3ELi4ELi3EEENS4_18smem_ptr_flag_bitsILi32EEENSR_INS5_IJNSA_ILi8EEENSA_ILi32EEEEEENS5_IJS15_SB_EEEEEEEvNS4_8identityESY_S19_vS1A_EENS_8epilogue10collective18CollectiveEpilogueINS1C_23Sm100TmaWarpSpecializedILi4ELi2ELi16ELb1ELb0EEEJSG_NS5_IJNSR_ISE_SB_EENSR_IS15_SB_EEEEEfSH_fSH_NS1C_6fusion15FusionCallbacksIS1G_NS1K_17LinearCombinationIffffLNS_15FloatRoundStyleE2EEESG_S1J_JEEENS4_5SM1004TMEM4LOAD26SM100_TMEM_LOAD_16dp128b8xESY_S19_NS4_17SM75_U32x4_LDSM_NENS4_14SM90_TMA_STOREES19_NS4_17SM90_U32x4_STSM_NENS4_39AutoVectorizingCopyWithAssumedAlignmentILi128EEEEEEvvEEEEvNT_6ParamsE:
        .type           _ZN7cutlass13device_kernelINS_4gemm6kernel13GemmUniversalIN4cute5tupleIJiiiiEEENS1_10collective13CollectiveMmaINS1_35MainloopSm100TmaUmmaWarpSpecializedILi2ELi2ELi4ENS5_IJNS4_1CILi1EEESB_SB_EEEEENS5_IJNSA_ILi64EEENSA_ILi128EEESE_EEEfNS5_IJlSB_lEEEfSH_NS4_8TiledMMAINS4_8MMA_AtomIJNS4_17SM100_MMA_TF32_SSINS_10tfloat32_tESL_fLi64ELi128ELNS4_4UMMA5MajorE0ELSN_0ELNSM_7ScaleInE0ELSO_0EEEEEENS4_6LayoutISC_NS5_IJNSA_ILi0EEESS_SS_EEEEENS5_IJNS4_10UnderscoreESV_SV_EEEEENS4_13SM90_TMA_LOADENS4_14ComposedLayoutINS4_7SwizzleILi3ELi4ELi3EEENS4_18smem_ptr_flag_bitsILi32EEENSR_INS5_IJNSA_ILi8EEENSA_ILi32EEEEEENS5_IJS15_SB_EEEEEEEvNS4_8identityESY_S19_vS1A_EENS_8epilogue10collective18CollectiveEpilogueINS1C_23Sm100TmaWarpSpecializedILi4ELi2ELi16ELb1ELb0EEEJSG_NS5_IJNSR_ISE_SB_EENSR_IS15_SB_EEEEEfSH_fSH_NS1C_6fusion15FusionCallbacksIS1G_NS1K_17LinearCombinationIffffLNS_15FloatRoundStyleE2EEESG_S1J_JEEENS4_5SM1004TMEM4LOAD26SM100_TMEM_LOAD_16dp128b8xESY_S19_NS4_17SM75_U32x4_LDSM_NENS4_14SM90_TMA_STOREES19_NS4_17SM90_U32x4_STSM_NENS4_39AutoVectorizingCopyWithAssumedAlignmentILi128EEEEEEvvEEEEvNT_6ParamsE,@function
        .size           _ZN7cutlass13device_kernelINS_4gemm6kernel13GemmUniversalIN4cute5tupleIJiiiiEEENS1_10collective13CollectiveMmaINS1_35MainloopSm100TmaUmmaWarpSpecializedILi2ELi2ELi4ENS5_IJNS4_1CILi1EEESB_SB_EEEEENS5_IJNSA_ILi64EEENSA_ILi128EEESE_EEEfNS5_IJlSB_lEEEfSH_NS4_8TiledMMAINS4_8MMA_AtomIJNS4_17SM100_MMA_TF32_SSINS_10tfloat32_tESL_fLi64ELi128ELNS4_4UMMA5MajorE0ELSN_0ELNSM_7ScaleInE0ELSO_0EEEEEENS4_6LayoutISC_NS5_IJNSA_ILi0EEESS_SS_EEEEENS5_IJNS4_10UnderscoreESV_SV_EEEEENS4_13SM90_TMA_LOADENS4_14ComposedLayoutINS4_7SwizzleILi3ELi4ELi3EEENS4_18smem_ptr_flag_bitsILi32EEENSR_INS5_IJNSA_ILi8EEENSA_ILi32EEEEEENS5_IJS15_SB_EEEEEEEvNS4_8identityESY_S19_vS1A_EENS_8epilogue10collective18CollectiveEpilogueINS1C_23Sm100TmaWarpSpecializedILi4ELi2ELi16ELb1ELb0EEEJSG_NS5_IJNSR_ISE_SB_EENSR_IS15_SB_EEEEEfSH_fSH_NS1C_6fusion15FusionCallbacksIS1G_NS1K_17LinearCombinationIffffLNS_15FloatRoundStyleE2EEESG_S1J_JEEENS4_5SM1004TMEM4LOAD26SM100_TMEM_LOAD_16dp128b8xESY_S19_NS4_17SM75_U32x4_LDSM_NENS4_14SM90_TMA_STOREES19_NS4_17SM90_U32x4_STSM_NENS4_39AutoVectorizingCopyWithAssumedAlignmentILi128EEEEEEvvEEEEvNT_6ParamsE,(.L_x_170 - _ZN7cutlass13device_kernelINS_4gemm6kernel13GemmUniversalIN4cute5tupleIJiiiiEEENS1_10collective13CollectiveMmaINS1_35MainloopSm100TmaUmmaWarpSpecializedILi2ELi2ELi4ENS5_IJNS4_1CILi1EEESB_SB_EEEEENS5_IJNSA_ILi64EEENSA_ILi128EEESE_EEEfNS5_IJlSB_lEEEfSH_NS4_8TiledMMAINS4_8MMA_AtomIJNS4_17SM100_MMA_TF32_SSINS_10tfloat32_tESL_fLi64ELi128ELNS4_4UMMA5MajorE0ELSN_0ELNSM_7ScaleInE0ELSO_0EEEEEENS4_6LayoutISC_NS5_IJNSA_ILi0EEESS_SS_EEEEENS5_IJNS4_10UnderscoreESV_SV_EEEEENS4_13SM90_TMA_LOADENS4_14ComposedLayoutINS4_7SwizzleILi3ELi4ELi3EEENS4_18smem_ptr_flag_bitsILi32EEENSR_INS5_IJNSA_ILi8EEENSA_ILi32EEEEEENS5_IJS15_SB_EEEEEEEvNS4_8identityESY_S19_vS1A_EENS_8epilogue10collective18CollectiveEpilogueINS1C_23Sm100TmaWarpSpecializedILi4ELi2ELi16ELb1ELb0EEEJSG_NS5_IJNSR_ISE_SB_EENSR_IS15_SB_EEEEEfSH_fSH_NS1C_6fusion15FusionCallbacksIS1G_NS1K_17LinearCombinationIffffLNS_15FloatRoundStyleE2EEESG_S1J_JEEENS4_5SM1004TMEM4LOAD26SM100_TMEM_LOAD_16dp128b8xESY_S19_NS4_17SM75_U32x4_LDSM_NENS4_14SM90_TMA_STOREES19_NS4_17SM90_U32x4_STSM_NENS4_39AutoVectorizingCopyWithAssumedAlignmentILi128EEEEEEvvEEEEvNT_6ParamsE)
        .other          _ZN7cutlass13device_kernelINS_4gemm6kernel13GemmUniversalIN4cute5tupleIJiiiiEEENS1_10collective13CollectiveMmaINS1_35MainloopSm100TmaUmmaWarpSpecializedILi2ELi2ELi4ENS5_IJNS4_1CILi1EEESB_SB_EEEEENS5_IJNSA_ILi64EEENSA_ILi128EEESE_EEEfNS5_IJlSB_lEEEfSH_NS4_8TiledMMAINS4_8MMA_AtomIJNS4_17SM100_MMA_TF32_SSINS_10tfloat32_tESL_fLi64ELi128ELNS4_4UMMA5MajorE0ELSN_0ELNSM_7ScaleInE0ELSO_0EEEEEENS4_6LayoutISC_NS5_IJNSA_ILi0EEESS_SS_EEEEENS5_IJNS4_10UnderscoreESV_SV_EEEEENS4_13SM90_TMA_LOADENS4_14ComposedLayoutINS4_7SwizzleILi3ELi4ELi3EEENS4_18smem_ptr_flag_bitsILi32EEENSR_INS5_IJNSA_ILi8EEENSA_ILi32EEEEEENS5_IJS15_SB_EEEEEEEvNS4_8identityESY_S19_vS1A_EENS_8epilogue10collective18CollectiveEpilogueINS1C_23Sm100TmaWarpSpecializedILi4ELi2ELi16ELb1ELb0EEEJSG_NS5_IJNSR_ISE_SB_EENSR_IS15_SB_EEEEEfSH_fSH_NS1C_6fusion15FusionCallbacksIS1G_NS1K_17LinearCombinationIffffLNS_15FloatRoundStyleE2EEESG_S1J_JEEENS4_5SM1004TMEM4LOAD26SM100_TMEM_LOAD_16dp128b8xESY_S19_NS4_17SM75_U32x4_LDSM_NENS4_14SM90_TMA_STOREES19_NS4_17SM90_U32x4_STSM_NENS4_39AutoVectorizingCopyWithAssumedAlignmentILi128EEEEEEvvEEEEvNT_6ParamsE,@"STO_CUDA_ENTRY STV_DEFAULT"
_ZN7cutlass13device_kernelINS_4gemm6kernel13GemmUniversalIN4cute5tupleIJiiiiEEENS1_10collective13CollectiveMmaINS1_35MainloopSm100TmaUmmaWarpSpecializedILi2ELi2ELi4ENS5_IJNS4_1CILi1EEESB_SB_EEEEENS5_IJNSA_ILi64EEENSA_ILi128EEESE_EEEfNS5_IJlSB_lEEEfSH_NS4_8TiledMMAINS4_8MMA_AtomIJNS4_17SM100_MMA_TF32_SSINS_10tfloat32_tESL_fLi64ELi128ELNS4_4UMMA5MajorE0ELSN_0ELNSM_7ScaleInE0ELSO_0EEEEEENS4_6LayoutISC_NS5_IJNSA_ILi0EEESS_SS_EEEEENS5_IJNS4_10UnderscoreESV_SV_EEEEENS4_13SM90_TMA_LOADENS4_14ComposedLayoutINS4_7SwizzleILi3ELi4ELi3EEENS4_18smem_ptr_flag_bitsILi32EEENSR_INS5_IJNSA_ILi8EEENSA_ILi32EEEEEENS5_IJS15_SB_EEEEEEEvNS4_8identityESY_S19_vS1A_EENS_8epilogue10collective18CollectiveEpilogueINS1C_23Sm100TmaWarpSpecializedILi4ELi2ELi16ELb1ELb0EEEJSG_NS5_IJNSR_ISE_SB_EENSR_IS15_SB_EEEEEfSH_fSH_NS1C_6fusion15FusionCallbacksIS1G_NS1K_17LinearCombinationIffffLNS_15FloatRoundStyleE2EEESG_S1J_JEEENS4_5SM1004TMEM4LOAD26SM100_TMEM_LOAD_16dp128b8xESY_S19_NS4_17SM75_U32x4_LDSM_NENS4_14SM90_TMA_STOREES19_NS4_17SM90_U32x4_STSM_NENS4_39AutoVectorizingCopyWithAssumedAlignmentILi128EEEEEEvvEEEEvNT_6ParamsE:
[----:B------:R-:W1:Y:S01]  /*0000*/  LDC R1, c[0x0][0x37c] ;  /* 0x0000df00ff017b82 */ /* 0x000e620000000800 */
[----:B------:R-:W2:Y:S01]  /*0010*/  S2R R77, SR_TID.X ;  /* 0x00000000004d7919 */ /* 0x000ea20000002100 */
[----:B------:R-:W3:Y:S01]  /*0020*/  LDCU.64 UR4, c[0x0][0x890] ;  /* 0x00011200ff0477ac */ /* 0x000ee20008000a00 */
[----:B------:R-:W-:Y:S02]  /*0030*/  PRMT R64, RZ, 0x7610, R64 ;  /* 0x00007610ff407816 */ /* 0x000fe40000000040 */
[----:B------:R-:W-:Y:S01]  /*0040*/  ELECT P5, URZ, PT ;  /* 0x0000000000ff782f */ /* 0x000fe200038a0000 */
[----:B------:R-:W4:Y:S01]  /*0050*/  LDCU.64 UR46, c[0x0][0x358] ;  /* 0x00006b00ff2e77ac */ /* 0x000f220008000a00 */
[----:B---3--:R-:W-:-:S04]  /*0060*/  UISETP.NE.U32.AND UP0, UPT, UR4, URZ, UPT ;  /* 0x000000ff0400728c */ /* 0x008fc8000bf05070 */
[----:B------:R-:W-:Y:S01]  /*0070*/  UISETP.NE.AND.EX UP0, UPT, UR5, URZ, UPT, UP0 ;  /* 0x000000ff0500728c */ /* 0x000fe2000bf05300 */
[----:B--2---:R-:W-:-:S05]  /*0080*/  SHF.R.U32.HI R69, RZ, 0x5, R77 ;  /* 0x00000005ff457819 */ /* 0x004fca000001164d */
[----:B------:R-:W2:Y:S02]  /*0090*/  SHFL.IDX PT, R0, R69, RZ, 0x1f ;  /* 0x00001fff45007589 */ /* 0x000ea400000e0000 */
[----:B--2---:R-:W-:Y:S01]  /*00a0*/  R2UR UR8, R0 ;  /* 0x00000000000872ca */ /* 0x004fe200000e0000 */
[----:B-1--4-:R-:W-:-:S14]  /*00b0*/  BRA.U UP0, `(.L_x_0) ;  /* 0x00000001002c7547 */ /* 0x012fdc000b800000 */
[----:B------:R-:W1:Y:S02]  /*00c0*/  LDCU.64 UR6, c[0x0][0x888] ;  /* 0x00011100ff0677ac */ /* 0x000e640008000a00 */
[----:B-1----:R-:W-:-:S04]  /*00d0*/  UISETP.NE.U32.AND UP0, UPT, UR6, URZ, UPT ;  /* 0x000000ff0600728c */ /* 0x002fc8000bf05070 */
[----:B------:R-:W-:-:S09]  /*00e0*/  UISETP.NE.AND.EX UP0, UPT, UR7, URZ, UPT, UP0 ;  /* 0x000000ff0700728c */ /* 0x000fd2000bf05300 */
[----:B------:R-:W-:Y:S05]  /*00f0*/  BRA.U !UP0, `(.L_x_1) ;  /* 0x0000000108107547 */ /* 0x000fea000b800000 */
[----:B------:R-:W1:Y:S02]  /*0100*/  LDC.64 R2, c[0x0][0x888] ;  /* 0x00022200ff027b82 */ /* 0x000e640000000a00 */
[----:B-1----:R1:W5:Y:S01]  /*0110*/  LDG.E R35, desc[UR46][R2.64] ;  /* 0x0000002e02237981 */ /* 0x002362000c1e1900 */
[----:B------:R-:W-:Y:S01]  /*0120*/  HFMA2 R64, -RZ, RZ, 0, 5.9604644775390625e-08 ;  /* 0x00000001ff407431 */ /* 0x000fe200000001ff */
[----:B------:R-:W-:Y:S05]  /*0130*/  BRA `(.L_x_0) ;  /* 0x00000000000c7947 */ /* 0x000fea0003800000 */
.L_x_1:
[----:B------:R-:W1:Y:S01]  /*0140*/  LDCU UR6, c[0x0][0x880] ;  /* 0x00011000ff0677ac */ /* 0x000e620008000800 */
[----:B------:R-:W-:Y:S01]  /*0150*/  HFMA2 R64, -RZ, RZ, 0, 5.9604644775390625e-08 ;  /* 0x00000001ff407431 */ /* 0x000fe200000001ff */
[----:B-1----:R-:W-:-:S07]  /*0160*/  MOV R35, UR6 ;  /* 0x0000000600237c02 */ /* 0x002fce0008000f00 */
.L_x_0:
[----:B------:R-:W2:Y:S02]  /*0170*/  LDCU.64 UR6, c[0x0][0x8b0] ;  /* 0x00011600ff0677ac */ /* 0x000ea40008000a00 */
[----:B--2---:R-:W-:-:S04]  /*0180*/  UISETP.NE.U32.AND UP0, UPT, UR6, URZ, UPT ;  /* 0x000000ff0600728c */ /* 0x004fc8000bf05070 */
[----:B------:R-:W-:-:S09]  /*0190*/  UISETP.NE.AND.EX UP0, UPT, UR7, URZ, UPT, UP0 ;  /* 0x000000ff0700728c */ /* 0x000fd2000bf05300 */
[----:B------:R-:W-:Y:S05]  /*01a0*/  BRA.U UP0, `(.L_x_2) ;  /* 0x0000000100247547 */ /* 0x000fea000b800000 */
[----:B------:R-:W2:Y:S02]  /*01b0*/  LDCU.64 UR6, c[0x0][0x8a8] ;  /* 0x00011500ff0677ac */ /* 0x000ea40008000a00 */
[----:B--2---:R-:W-:-:S04]  /*01c0*/  UISETP.NE.U32.AND UP0, UPT, UR6, URZ, UPT ;  /* 0x000000ff0600728c */ /* 0x004fc8000bf05070 */
[----:B------:R-:W-:-:S09]  /*01d0*/  UISETP.NE.AND.EX UP0, UPT, UR7, URZ, UPT, UP0 ;  /* 0x000000ff0700728c */ /* 0x000fd2000bf05300 */
[----:B------:R-:W-:Y:S05]  /*01e0*/  BRA.U !UP0, `(.L_x_3) ;  /* 0x00000001080c7547 */ /* 0x000fea000b800000 */
[----:B-1----:R-:W1:Y:S02]  /*01f0*/  LDC.64 R2, c[0x0][0x8a8] ;  /* 0x00022a00ff027b82 */ /* 0x002e640000000a00 */
[----:B-1----:R2:W5:Y:S01]  /*0200*/  LDG.E R33, desc[UR46][R2.64] ;  /* 0x0000002e02217981 */ /* 0x002562000c1e1900 */
[----:B------:R-:W-:Y:S05]  /*0210*/  BRA `(.L_x_2) ;  /* 0x0000000000087947 */ /* 0x000fea0003800000 */
.L_x_3:
[----:B------:R-:W2:Y:S02]  /*0220*/  LDCU UR6, c[0x0][0x8a0] ;  /* 0x00011400ff0677ac */ /* 0x000ea40008000800 */
[----:B--2---:R-:W-:Y:S02]  /*0230*/  MOV R33, UR6 ;  /* 0x0000000600217c02 */ /* 0x004fe40008000f00 */
.L_x_2:
[----:B------:R-:W-:Y:S01]  /*0240*/  IMAD.U32 R0, RZ, RZ, UR8 ;  /* 0x00000008ff007e24 */ /* 0x000fe2000f8e00ff */
[----:B------:R-:W-:Y:S04]  /*0250*/  BSSY.RECONVERGENT B0, `(.L_x_4) ;  /* 0x000000c000007945 */ /* 0x000fe80003800200 */
[C---:B------:R-:W-:Y:S02]  /*0260*/  ISETP.NE.OR P1, PT, R0.reuse, 0x1, !P5 ;  /* 0x000000010000780c */ /* 0x040fe40006f25670 */
[----:B------:R-:W-:-:S11]  /*0270*/  ISETP.NE.OR P0, PT, R0, 0x3, !P5 ;  /* 0x000000030000780c */ /* 0x000fd60006f05670 */
[----:B------:R-:W-:Y:S05]  /*0280*/  @P1 BRA `(.L_x_5) ;  /* 0x0000000000201947 */ /* 0x000fea0003800000 */
[----:B------:R-:W3:Y:S02]  /*0290*/  LDCU.64 UR6, c[0x0][0x348] ;  /* 0x00006900ff0677ac */ /* 0x000ee40008000a00 */
[----:B---3--:R-:W-:Y:S02]  /*02a0*/  UIADD3 UR10, UP1, UPT, UR6, 0x80, URZ ;  /* 0x00000080060a7890 */ /* 0x008fe4000ff3e0ff */
[----:B------:R-:W-:Y:S02]  /*02b0*/  UIADD3 UR6, UP0, UPT, UR6, 0x180, URZ ;  /* 0x0000018006067890 */ /* 0x000fe4000ff1e0ff */
[----:B------:R-:W-:Y:S02]  /*02c0*/  UIADD3.X UR11, UPT, UPT, URZ, UR7, URZ, UP1, !UPT ;  /* 0x00000007ff0b7290 */ /* 0x000fe40008ffe4ff */
[----:B------:R-:W-:-:S07]  /*02d0*/  UIADD3.X UR7, UPT, UPT, URZ, UR7, URZ, UP0, !UPT ;  /* 0x00000007ff077290 */ /* 0x000fce00087fe4ff */
[----:B------:R3:W-:Y:S02]  /*02e0*/  UTMACCTL.PF [UR10] ;  /* 0x000000000a0079b9 */ /* 0x0007e40008040000 */
[----:B------:R3:W-:Y:S02]  /*02f0*/  UTMACCTL.PF [UR6] ;  /* 0x00000000060079b9 */ /* 0x0007e40008040000 */
[----:B---3--:R-:W-:Y:S01]  /*0300*/  NOP ;  /* 0x0000000000007918 */ /* 0x008fe20000000000 */
.L_x_5:
[----:B------:R-:W-:Y:S05]  /*0310*/  BSYNC.RECONVERGENT B0 ;  /* 0x0000000000007941 */ /* 0x000fea0003800200 */
.L_x_4:
[----:B------:R-:W-:Y:S04]  /*0320*/  BSSY.RECONVERGENT B0, `(.L_x_6) ;  /* 0x000000a000007945 */ /* 0x000fe80003800200 */
        /* <DEDUP_REMOVED lines=9> */
.L_x_7:
[----:B------:R-:W-:Y:S05]  /*03c0*/  BSYNC.RECONVERGENT B0 ;  /* 0x0000000000007941 */ /* 0x000fea0003800200 */
.L_x_6:
[----:B------:R-:W3:Y:S01]  /*03d0*/  LDCU.64 UR6, c[0x0][0x888] ;  /* 0x00011100ff0677ac */ /* 0x000ee20008000a00 */
[----:B------:R-:W-:Y:S02]  /*03e0*/  UISETP.EQ.U32.AND UP1, UPT, UR4, URZ, UPT ;  /* 0x000000ff0400728c */ /* 0x000fe4000bf22070 */
[----:B------:R-:W-:Y:S02]  /*03f0*/  UPLOP3.LUT UP2, UPT, UPT, UPT, UPT, 0x80, 0x8 ;  /* 0x000000000008789c */ /* 0x000fe40003f4f070 */
[----:B---3--:R-:W-:-:S04]  /*0400*/  UISETP.NE.U32.AND UP0, UPT, UR6, URZ, UPT ;  /* 0x000000ff0600728c */ /* 0x008fc8000bf05070 */
[----:B------:R-:W-:-:S04]  /*0410*/  UISETP.NE.AND.EX UP0, UPT, UR7, URZ, UPT, UP0 ;  /* 0x000000ff0700728c */ /* 0x000fc8000bf05300 */
[----:B------:R-:W-:-:S04]  /*0420*/  UISETP.EQ.OR.EX UP3, UPT, UR5, URZ, !UP0, UP1 ;  /* 0x000000ff0500728c */ /* 0x000fc8000c762710 */
[----:B------:R-:W-:-:S05]  /*0430*/  UP2UR UR50, UPR, URZ, 0x8 ;  /* 0x00000008ff327883 */ /* 0x000fca0008000000 */
[----:B------:R-:W-:Y:S07]  /*0440*/  BRA.U !UP3, `(.L_x_8) ;  /* 0x000000010b207547 */ /* 0x000fee000b800000 */
[----:B------:R-:W-:Y:S01]  /*0450*/  UISETP.NE.U32.AND UP2, UPT, UR4, URZ, UPT ;  /* 0x000000ff0400728c */ /* 0x000fe2000bf45070 */
[----:B-----5:R-:W-:Y:S01]  /*0460*/  FSETP.NEU.AND P0, PT, R35, RZ, PT ;  /* 0x000000ff2300720b */ /* 0x020fe20003f0d000 */
[----:B------:R-:W-:Y:S02]  /*0470*/  USEL UR4, URZ, 0xffffffff, UP0 ;  /* 0xffffffffff047887 */ /* 0x000fe40008000000 */
[----:B------:R-:W-:-:S10]  /*0480*/  UISETP.NE.AND.EX UP2, UPT, UR5, URZ, UPT, UP2 ;  /* 0x000000ff0500728c */ /* 0x000fd4000bf45320 */
[----:B------:R-:W-:Y:S01]  /*0490*/  VOTEU.ANY UP1, P0 ;  /* 0x0000000000ff7886 */ /* 0x000fe20000020100 */
[----:B------:R-:W-:-:S04]  /*04a0*/  @!UP2 USEL UR4, URZ, 0xffffffff, UP1 ;  /* 0xffffffffff04a887 */ /* 0x000fc80008800000 */
[----:B------:R-:W-:-:S04]  /*04b0*/  ULOP3.LUT UR4, UR4, 0x1, URZ, 0xc0, !UPT ;  /* 0x0000000104047892 */ /* 0x000fc8000f8ec0ff */
[----:B------:R-:W-:-:S11]  /*04c0*/  UISETP.NE.U32.AND UP2, UPT, UR4, 0x1, UPT ;  /* 0x000000010400788c */ /* 0x000fd6000bf45070 */
.L_x_8:
[----:B-12---:R-:W1:Y:S01]  /*04d0*/  SHFL.IDX PT, R2, R69, RZ, 0x1f ;  /* 0x00001fff45027589 */ /* 0x006e6200000e0000 */
[----:B------:R-:W-:-:S04]  /*04e0*/  UISETP.NE.AND UP1, UPT, UR8, 0x2, UPT ;  /* 0x000000020800788c */ /* 0x000fc8000bf25270 */
[----:B------:R-:W-:Y:S01]  /*04f0*/  USEL UR6, URZ, 0x1, UP1 ;  /* 0x00000001ff067887 */ /* 0x000fe20008800000 */
[----:B-1----:R-:W-:-:S13]  /*0500*/  ISETP.NE.AND P0, PT, R2, RZ, PT ;  /* 0x000000ff0200720c */ /* 0x002fda0003f05270 */
[----:B------:R-:W-:Y:S05]  /*0510*/  @P0 BRA `(.L_x_9) ;  /* 0x0000000000380947 */ /* 0x000fea0003800000 */
[----:B------:R-:W1:Y:S01]  /*0520*/  S2UR UR5, SR_CgaCtaId ;  /* 0x00000000000579c3 */ /* 0x000e620000008800 */
[----:B------:R-:W-:Y:S01]  /*0530*/  UMOV UR7, 0x400 ;  /* 0x0000040000077882 */ /* 0x000fe20000000000 */
[----:B------:R-:W-:Y:S01]  /*0540*/  UMOV UR4, 0x1 ;  /* 0x0000000100047882 */ /* 0x000fe20000000000 */
[----:B------:R-:W-:Y:S01]  /*0550*/  ELECT P0, URZ, PT ;  /* 0x0000000000ff782f */ /* 0x000fe20003800000 */
[----:B------:R-:W-:-:S04]  /*0560*/  UIADD3 UR10, UPT, UPT, -UR4, 0x100000, URZ ;  /* 0x00100000040a7890 */ /* 0x000fc8000fffe1ff */
[----:B------:R-:W-:Y:S02]  /*0570*/  USHF.L.U32 UR11, UR10, 0xb, URZ ;  /* 0x0000000b0a0b7899 */ /* 0x000fe400080006ff */
[----:B------:R-:W-:Y:S02]  /*0580*/  USHF.L.U32 UR10, UR10, 0x1, URZ ;  /* 0x000000010a0a7899 */ /* 0x000fe400080006ff */
[----:B-1----:R-:W-:Y:S01]  /*0590*/  ULEA UR5, UR5, UR7, 0x18 ;  /* 0x0000000705057291 */ /* 0x002fe2000f8ec0ff */
[----:B------:R-:W1:Y:S11]  /*05a0*/  FENCE.VIEW.ASYNC.S ;  /* 0x00000000000073c6 */ /* 0x000e760000000000 */
[----:B-1----:R1:W2:Y:S01]  /*05b0*/  SYNCS.EXCH.64 URZ, [UR5], UR10 ;  /* 0x0000000a05ff75b2 */ /* 0x0022a20008000100 */
[----:B------:R1:W3:Y:S01]  /*05c0*/  SYNCS.EXCH.64 URZ, [UR5+0x10], UR10 ;  /* 0x0000100a05ff75b2 */ /* 0x0002e20008000100 */
[----:B------:R1:W4:Y:S01]  /*05d0*/  SYNCS.EXCH.64 URZ, [UR5+0x8], UR10 ;  /* 0x0000080a05ff75b2 */ /* 0x0003220008000100 */
[----:B------:R1:W1:Y:S01]  /*05e0*/  SYNCS.EXCH.64 URZ, [UR5+0x18], UR10 ;  /* 0x0000180a05ff75b2 */ /* 0x0002620008000100 */
[----:B------:R-:W-:Y:S01]  /*05f0*/  NOP ;  /* 0x0000000000007918 */ /* 0x000fe20000000000 */
.L_x_9:
[----:B------:R-:W2:Y:S01]  /*0600*/  SHFL.IDX PT, R2, R69, RZ, 0x1f ;  /* 0x00001fff45027589 */ /* 0x000ea200000e0000 */
[----:B------:R-:W-:Y:S01]  /*0610*/  NOP ;  /* 0x0000000000007918 */ /* 0x000fe20000000000 */
[----:B--2---:R-:W-:-:S13]  /*0620*/  ISETP.NE.AND P0, PT, R2, 0x1, PT ;  /* 0x000000010200780c */ /* 0x004fda0003f05270 */
[----:B------:R-:W-:Y:S05]  /*0630*/  @P0 BRA `(.L_x_10) ;  /* 0x0000000000580947 */ /* 0x000fea0003800000 */
[----:B------:R-:W2:Y:S01]  /*0640*/  S2UR UR7, SR_CgaCtaId ;  /* 0x00000000000779c3 */ /* 0x000ea20000008800 */
[----:B------:R-:W-:Y:S01]  /*0650*/  UMOV UR9, 0x400 ;  /* 0x0000040000097882 */ /* 0x000fe20000000000 */
[----:B-1----:R-:W-:Y:S01]  /*0660*/  UMOV UR5, 0x20 ;  /* 0x0000002000057882 */ /* 0x002fe20000000000 */
[----:B------:R-:W-:Y:S01]  /*0670*/  UMOV UR4, 0x80 ;  /* 0x0000008000047882 */ /* 0x000fe20000000000 */
[----:B------:R-:W-:-:S04]  /*0680*/  UIADD3 UR10, UPT, UPT, -UR5, 0x100000, URZ ;  /* 0x00100000050a7890 */ /* 0x000fc8000fffe1ff */
[----:B------:R-:W-:Y:S02]  /*0690*/  USHF.L.U32 UR11, UR10, 0xb, URZ ;  /* 0x0000000b0a0b7899 */ /* 0x000fe400080006ff */
[----:B------:R-:W-:Y:S02]  /*06a0*/  USHF.L.U32 UR10, UR10, 0x1, URZ ;  /* 0x000000010a0a7899 */ /* 0x000fe400080006ff */
[----:B------:R-:W-:-:S04]  /*06b0*/  UIADD3 UR4, UPT, UPT, -UR4, 0x100000, URZ ;  /* 0x0010000004047890 */ /* 0x000fc8000fffe1ff */
[----:B------:R-:W-:Y:S02]  /*06c0*/  USHF.L.U32 UR5, UR4, 0xb, URZ ;  /* 0x0000000b04057899 */ /* 0x000fe400080006ff */
[----:B------:R-:W-:Y:S01]  /*06d0*/  USHF.L.U32 UR4, UR4, 0x1, URZ ;  /* 0x0000000104047899 */ /* 0x000fe200080006ff */
[----:B------:R-:W-:Y:S01]  /*06e0*/  ELECT P0, URZ, PT ;  /* 0x0000000000ff782f */ /* 0x000fe20003800000 */
[----:B--2---:R-:W-:Y:S01]  /*06f0*/  ULEA UR7, UR7, UR9, 0x18 ;  /* 0x0000000907077291 */ /* 0x004fe2000f8ec0ff */
[----:B------:R-:W1:Y:S11]  /*0700*/  FENCE.VIEW.ASYNC.S ;  /* 0x00000000000073c6 */ /* 0x000e760000000000 */
[----:B-1----:R2:W1:Y:S01]  /*0710*/  SYNCS.EXCH.64 URZ, [UR7+0x20], UR10 ;  /* 0x0000200a07ff75b2 */ /* 0x0024620008000100 */
[----:B------:R2:W1:Y:S01]  /*0720*/  SYNCS.EXCH.64 URZ, [UR7+0x40], UR4 ;  /* 0x0000400407ff75b2 */ /* 0x0004620008000100 */
[----:B------:R2:W1:Y:S01]  /*0730*/  SYNCS.EXCH.64 URZ, [UR7+0x28], UR10 ;  /* 0x0000280a07ff75b2 */ /* 0x0004620008000100 */
[----:B------:R2:W1:Y:S01]  /*0740*/  SYNCS.EXCH.64 URZ, [UR7+0x48], UR4 ;  /* 0x0000480407ff75b2 */ /* 0x0004620008000100 */
[----:B------:R2:W1:Y:S01]  /*0750*/  SYNCS.EXCH.64 URZ, [UR7+0x30], UR10 ;  /* 0x0000300a07ff75b2 */ /* 0x0004620008000100 */
[----:B------:R2:W1:Y:S01]  /*0760*/  SYNCS.EXCH.64 URZ, [UR7+0x50], UR4 ;  /* 0x0000500407ff75b2 */ /* 0x0004620008000100 */
[----:B------:R2:W1:Y:S01]  /*0770*/  SYNCS.EXCH.64 URZ, [UR7+0x38], UR10 ;  /* 0x0000380a07ff75b2 */ /* 0x0004620008000100 */
[----:B------:R2:W1:Y:S02]  /*0780*/  SYNCS.EXCH.64 URZ, [UR7+0x58], UR4 ;  /* 0x0000580407ff75b2 */ /* 0x0004640008000100 */
[----:B--2---:R-:W-:Y:S01]  /*0790*/  NOP ;  /* 0x0000000000007918 */ /* 0x004fe20000000000 */
.L_x_10:
[----:B------:R-:W2:Y:S01]  /*07a0*/  SHFL.IDX PT, R2, R69, RZ, 0x1f ;  /* 0x00001fff45027589 */ /* 0x000ea200000e0000 */
[----:B------:R-:W-:Y:S01]  /*07b0*/  NOP ;  /* 0x0000000000007918 */ /* 0x000fe20000000000 */
[----:B--2---:R-:W-:-:S13]  /*07c0*/  ISETP.NE.AND P0, PT, R2, 0x3, PT ;  /* 0x000000030200780c */ /* 0x004fda0003f05270 */
[----:B------:R-:W-:Y:S05]  /*07d0*/  @P0 BRA `(.L_x_11) ;  /* 0x0000000000300947 */ /* 0x000fea0003800000 */
[----:B-1----:R-:W1:Y:S01]  /*07e0*/  S2UR UR5, SR_CgaCtaId ;  /* 0x00000000000579c3 */ /* 0x002e620000008800 */
        /* <DEDUP_REMOVED lines=8> */
[----:B-1----:R2:W1:Y:S01]  /*0870*/  SYNCS.EXCH.64 URZ, [UR5+0x60], UR10 ;  /* 0x0000600a05ff75b2 */ /* 0x0024620008000100 */
[----:B------:R2:W1:Y:S02]  /*0880*/  SYNCS.EXCH.64 URZ, [UR5+0x68], UR10 ;  /* 0x0000680a05ff75b2 */ /* 0x0004640008000100 */
[----:B--2---:R-:W-:Y:S01]  /*0890*/  NOP ;  /* 0x0000000000007918 */ /* 0x004fe20000000000 */
.L_x_11:
[----:B------:R-:W2:Y:S01]  /*08a0*/  SHFL.IDX PT, R2, R69, RZ, 0x1f ;  /* 0x00001fff45027589 */ /* 0x000ea200000e0000 */
[----:B------:R-:W-:Y:S01]  /*08b0*/  NOP ;  /* 0x0000000000007918 */ /* 0x000fe20000000000 */
[----:B--2---:R-:W-:-:S13]  /*08c0*/  ISETP.NE.AND P0, PT, R2, 0x4, PT ;  /* 0x000000040200780c */ /* 0x004fda0003f05270 */
[----:B------:R-:W-:Y:S05]  /*08d0*/  @P0 BRA `(.L_x_12) ;  /* 0x00000000004c0947 */ /* 0x000fea0003800000 */
[----:B-1----:R-:W1:Y:S01]  /*08e0*/  S2UR UR5, SR_CgaCtaId ;  /* 0x00000000000579c3 */ /* 0x002e620000008800 */
[----:B------:R-:W-:Y:S01]  /*08f0*/  UMOV UR9, 0x100 ;  /* 0x0000010000097882 */ /* 0x000fe20000000000 */
[----:B------:R-:W-:Y:S01]  /*0900*/  UMOV UR7, 0x400 ;  /* 0x0000040000077882 */ /* 0x000fe20000000000 */
[----:B------:R-:W-:Y:S01]  /*0910*/  USEL UR9, UR9, 0xe0, UP2 ;  /* 0x000000e009097887 */ /* 0x000fe20009000000 */
[----:B------:R-:W-:Y:S01]  /*0920*/  UMOV UR4, 0x1 ;  /* 0x0000000100047882 */ /* 0x000fe20000000000 */
[----:B------:R-:W-:Y:S01]  /*0930*/  ELECT P0, URZ, PT ;  /* 0x0000000000ff782f */ /* 0x000fe20003800000 */
[----:B------:R-:W-:-:S04]  /*0940*/  UIADD3 UR10, UPT, UPT, -UR4, 0x100000, URZ ;  /* 0x00100000040a7890 */ /* 0x000fc8000fffe1ff */
[----:B------:R-:W-:Y:S02]  /*0950*/  USHF.L.U32 UR11, UR10, 0xb, URZ ;  /* 0x0000000b0a0b7899 */ /* 0x000fe400080006ff */
[----:B------:R-:W-:Y:S02]  /*0960*/  USHF.L.U32 UR10, UR10, 0x1, URZ ;  /* 0x000000010a0a7899 */ /* 0x000fe400080006ff */
[----:B------:R-:W-:-:S04]  /*0970*/  UIADD3 UR12, UPT, UPT, -UR9, 0x100000, URZ ;  /* 0x00100000090c7890 */ /* 0x000fc8000fffe1ff */
[----:B------:R-:W-:Y:S02]  /*0980*/  USHF.L.U32 UR13, UR12, 0xb, URZ ;  /* 0x0000000b0c0d7899 */ /* 0x000fe400080006ff */
[----:B------:R-:W-:Y:S02]  /*0990*/  USHF.L.U32 UR12, UR12, 0x1, URZ ;  /* 0x000000010c0c7899 */ /* 0x000fe400080006ff */
[----:B-1----:R-:W-:Y:S01]  /*09a0*/  ULEA UR5, UR5, UR7, 0x18 ;  /* 0x0000000705057291 */ /* 0x002fe2000f8ec0ff */
[----:B------:R-:W1:Y:S11]  /*09b0*/  FENCE.VIEW.ASYNC.S ;  /* 0x00000000000073c6 */ /* 0x000e760000000000 */
[----:B-1----:R2:W1:Y:S01]  /*09c0*/  SYNCS.EXCH.64 URZ, [UR5+0x70], UR10 ;  /* 0x0000700a05ff75b2 */ /* 0x0024620008000100 */
[----:B------:R2:W1:Y:S01]  /*09d0*/  SYNCS.EXCH.64 URZ, [UR5+0x80], UR12 ;  /* 0x0000800c05ff75b2 */ /* 0x0004620008000100 */
[----:B------:R2:W1:Y:S01]  /*09e0*/  SYNCS.EXCH.64 URZ, [UR5+0x78], UR10 ;  /* 0x0000780a05ff75b2 */ /* 0x0004620008000100 */
[----:B------:R2:W1:Y:S02]  /*09f0*/  SYNCS.EXCH.64 URZ, [UR5+0x88], UR12 ;  /* 0x0000880c05ff75b2 */ /* 0x0004640008000100 */
[----:B--2---:R-:W-:Y:S01]  /*0a00*/  NOP ;  /* 0x0000000000007918 */ /* 0x004fe20000000000 */
.L_x_12:
        /* <DEDUP_REMOVED lines=26> */
.L_x_13:
        /* <DEDUP_REMOVED lines=18> */
.L_x_14:
[----:B-1----:R-:W1:Y:S01]  /*0cd0*/  S2UR UR5, SR_CTAID.X ;  /* 0x00000000000579c3 */ /* 0x002e620000002500 */
[----:B------:R-:W-:-:S05]  /*0ce0*/  CS2R.32 R63, SR_CgaSize ;  /* 0x00000000003f7805 */ /* 0x000fca0000008a00 */
[----:B------:R-:W-:-:S05]  /*0cf0*/  IMAD R63, R63, -0xa0, RZ ;  /* 0xffffff603f3f7824 */ /* 0x000fca00078e02ff */
[----:B------:R-:W-:-:S14]  /*0d00*/  R2UR UR9, R63 ;  /* 0x000000003f0972ca */ /* 0x000fdc00000e0000 */
[----:B------:R-:W2:Y:S01]  /*0d10*/  LDCU UR9, c[0x0][UR9+0x2b0] ;  /* 0x00005600090977ac */ /* 0x000ea20008000800 */
[----:B------:R-:W-:Y:S01]  /*0d20*/  NOP ;  /* 0x0000000000007918 */ /* 0x000fe20000000000 */
[----:B------:R-:W-:-:S05]  /*0d30*/  CS2R.32 R63, SR_CgaSize ;  /* 0x00000000003f7805 */ /* 0x000fca0000008a00 */
[----:B------:R-:W-:-:S05]  /*0d40*/  IMAD R63, R63, -0xa0, RZ ;  /* 0xffffff603f3f7824 */ /* 0x000fca00078e02ff */
[----:B------:R-:W-:-:S14]  /*0d50*/  R2UR UR7, R63 ;  /* 0x000000003f0772ca */ /* 0x000fdc00000e0000 */
[----:B------:R-:W3:Y:S01]  /*0d60*/  LDCU UR7, c[0x0][UR7+0x2b4] ;  /* 0x00005680070777ac */ /* 0x000ee20008000800 */
[----:B------:R-:W4:Y:S08]  /*0d70*/  S2UR UR4, SR_CTAID.Y ;  /* 0x00000000000479c3 */ /* 0x000f300000002600 */
[----:B------:R-:W3:Y:S01]  /*0d80*/  LDC R10, c[0x0][0xb24] ;  /* 0x0002c900ff0a7b82 */ /* 0x000ee20000000800 */
[----:B-1----:R-:W-:-:S02]  /*0d90*/  I2FP.F32.U32 R63, UR5 ;  /* 0x00000005003f7c45 */ /* 0x002fc40008201000 */
[----:B------:R-:W-:-:S05]  /*0da0*/  CS2R.32 R3, SR_CgaSize ;  /* 0x0000000000037805 */ /* 0x000fca0000008a00 */
[----:B------:R-:W-:-:S06]  /*0db0*/  IMAD R3, R3, -0xa0, RZ ;  /* 0xffffff6003037824 */ /* 0x000fcc00078e02ff */
[----:B------:R-:W1:Y:S01]  /*0dc0*/  LDC R3, c[0x0][R3+0x2a0] ;  /* 0x0000a80003037b82 */ /* 0x000e620000000800 */
[----:B------:R-:W-:Y:S01]  /*0dd0*/  MOV R15, UR5 ;  /* 0x00000005000f7c02 */ /* 0x000fe20008000f00 */
[----:B--2---:R-:W-:Y:S01]  /*0de0*/  FMUL R63, R63, UR9 ;  /* 0x000000093f3f7c20 */ /* 0x004fe20008400000 */
[----:B----4-:R-:W-:Y:S02]  /*0df0*/  I2FP.F32.U32 R62, UR4 ;  /* 0x00000004003e7c45 */ /* 0x010fe40008201000 */
[----:B------:R-:W-:-:S05]  /*0e00*/  CS2R.32 R2, SR_CgaSize ;  /* 0x0000000000027805 */ /* 0x000fca0000008a00 */
[----:B------:R-:W-:-:S06]  /*0e10*/  IMAD R2, R2, -0xa0, RZ ;  /* 0xffffff6002027824 */ /* 0x000fcc00078e02ff */
[----:B------:R-:W2:Y:S01]  /*0e20*/  LDC R2, c[0x0][R2+0x2a4] ;  /* 0x0000a90002027b82 */ /* 0x000ea20000000800 */
[----:B------:R-:W-:Y:S01]  /*0e30*/  MOV R14, UR4 ;  /* 0x00000004000e7c02 */ /* 0x000fe20008000f00 */
[----:B------:R-:W4:Y:S01]  /*0e40*/  F2I.U32.TRUNC.NTZ R63, R63 ;  /* 0x0000003f003f7305 */ /* 0x000f22000020f000 */
[----:B---3--:R-:W-:-:S05]  /*0e50*/  FMUL R62, R62, UR7 ;  /* 0x000000073e3e7c20 */ /* 0x008fca0008400000 */
[----:B------:R-:W-:Y:S01]  /*0e60*/  BAR.SYNC.DEFER_BLOCKING 0x0 ;  /* 0x0000000000007b1d */ /* 0x000fe20000010000 */
[----:B------:R-:W-:-:S05]  /*0e70*/  ISETP.GE.AND P0, PT, R10, 0x1, PT ;  /* 0x000000010a00780c */ /* 0x000fca0003f06270 */
[----:B------:R-:W3:Y:S02]  /*0e80*/  F2I.U32.TRUNC.NTZ R62, R62 ;  /* 0x0000003e003e7305 */ /* 0x000ee4000020f000 */
[----:B------:R-:W2:Y:S01]  /*0e90*/  S2UR UR36, SR_CTAID.Z ;  /* 0x00000000002479c3 */ /* 0x000ea20000002700 */
[----:B----4-:R-:W-:-:S05]  /*0ea0*/  IADD3 R63, PT, PT, -R63, RZ, RZ ;  /* 0x000000ff3f3f7210 */ /* 0x010fca0007ffe1ff */
[----:B-1----:R-:W-:Y:S01]  /*0eb0*/  IMAD R63, R3, R63, UR5 ;  /* 0x00000005033f7e24 */ /* 0x002fe2000f8e023f */
[----:B---3--:R-:W-:-:S05]  /*0ec0*/  IADD3 R62, PT, PT, -R62, RZ, RZ ;  /* 0x000000ff3e3e7210 */ /* 0x008fca0007ffe1ff */
[----:B--2---:R-:W-:Y:S01]  /*0ed0*/  IMAD R62, R2, R62, UR4 ;  /* 0x00000004023e7e24 */ /* 0x004fe2000f8e023e */
[----:B------:R-:W-:Y:S06]  /*0ee0*/  @!P0 BRA `(.L_x_15) ;  /* 0x0000000000b88947 */ /* 0x000fec0003800000 */
[----:B------:R-:W1:Y:S01]  /*0ef0*/  LDC.64 R4, c[0x0][0xb18] ;  /* 0x0002c600ff047b82 */ /* 0x000e620000000a00 */
[----:B------:R-:W-:-:S07]  /*0f00*/  ISETP.NE.AND P0, PT, R10, 0x1, PT ;  /* 0x000000010a00780c */ /* 0x000fce0003f05270 */
[----:B------:R-:W2:Y:S08]  /*0f10*/  LDC R9, c[0x0][0xb0c] ;  /* 0x0002c300ff097b82 */ /* 0x000eb00000000800 */
[----:B------:R-:W3:Y:S08]  /*0f20*/  LDC R12, c[0x0][0x370] ;  /* 0x0000dc00ff0c7b82 */ /* 0x000ef00000000800 */
[----:B------:R-:W4:Y:S01]  /*0f30*/  LDC R11, c[0x0][0x374] ;  /* 0x0000dd00ff0b7b82 */ /* 0x000f220000000800 */
[----:B-1----:R-:W-:-:S07]  /*0f40*/  ISETP.NE.AND P1, PT, R4, 0x1, PT ;  /* 0x000000010400780c */ /* 0x002fce0003f25270 */
[----:B------:R-:W3:Y:S01]  /*0f50*/  LDC.64 R6, c[0x0][0xb10] ;  /* 0x0002c400ff067b82 */ /* 0x000ee20000000a00 */
[----:B--2---:R-:W-:-:S07]  /*0f60*/  ISETP.NE.AND P2, PT, R9, 0x1, PT ;  /* 0x000000010900780c */ /* 0x004fce0003f45270 */
[----:B------:R-:W1:Y:S08]  /*0f70*/  LDC R8, c[0x0][0xb20] ;  /* 0x0002c800ff087b82 */ /* 0x000e700000000800 */
[----:B------:R-:W2:Y:S01]  /*0f80*/  LDC.64 R2, c[0x0][0xb28] ;  /* 0x0002ca00ff027b82 */ /* 0x000ea20000000a00 */
[----:B----4-:R-:W-:-:S04]  /*0f90*/  IMAD.HI.U32 R13, R11, R5, RZ ;  /* 0x000000050b0d7227 */ /* 0x010fc800078e00ff */
[----:B------:R-:W-:-:S04]  /*0fa0*/  IMAD.HI.U32 R5, R14, R5, RZ ;  /* 0x000000050e057227 */ /* 0x000fc800078e00ff */
[----:B---3--:R-:W-:-:S05]  /*0fb0*/  IMAD.HI.U32 R16, R12, R6, RZ ;  /* 0x000000060c107227 */ /* 0x008fca00078e00ff */
[-C--:B------:R-:W-:Y:S01]  /*0fc0*/  @P2 SHF.R.U32.HI R12, RZ, R7.reuse, R16 ;  /* 0x00000007ff0c2219 */ /* 0x080fe20000011610 */
[----:B------:R-:W-:Y:S01]  /*0fd0*/  IMAD.HI.U32 R16, R15, R6, RZ ;  /* 0x000000060f107227 */ /* 0x000fe200078e00ff */
[-C--:B-1----:R-:W-:Y:S02]  /*0fe0*/  @P1 SHF.R.U32.HI R11, RZ, R8.reuse, R13 ;  /* 0x00000008ff0b1219 */ /* 0x082fe4000001160d */
[----:B------:R-:W-:Y:S02]  /*0ff0*/  SHF.R.U32.HI R5, RZ, R8, R5 ;  /* 0x00000008ff057219 */ /* 0x000fe40000011605 */
[----:B------:R-:W-:Y:S02]  /*1000*/  SHF.R.U32.HI R16, RZ, R7, R16 ;  /* 0x00000007ff107219 */ /* 0x000fe40000011610 */
[----:B------:R-:W-:Y:S01]  /*1010*/  SEL R5, R14, R5, !P1 ;  /* 0x000000050e057207 */ /* 0x000fe20004800000 */
[----:B--2---:R-:W-:Y:S01]  /*1020*/  IMAD.HI.U32 R13, R11, R2, RZ ;  /* 0x000000020b0d7227 */ /* 0x004fe200078e00ff */
[----:B------:R-:W-:-:S03]  /*1030*/  SEL R16, R15, R16, !P2 ;  /* 0x000000100f107207 */ /* 0x000fc60005000000 */
[----:B------:R-:W-:Y:S01]  /*1040*/  IMAD.HI.U32 R6, R12, R2, RZ ;  /* 0x000000020c067227 */ /* 0x000fe200078e00ff */
[----:B------:R-:W-:-:S04]  /*1050*/  @P0 SHF.R.U32.HI R11, RZ, R3, R13 ;  /* 0x00000003ff0b0219 */ /* 0x000fc8000001160d */
[----:B------:R-:W-:Y:S01]  /*1060*/  @P0 SHF.R.U32.HI R12, RZ, R3, R6 ;  /* 0x00000003ff0c0219 */ /* 0x000fe20000011606 */
[----:B------:R-:W-:-:S04]  /*1070*/  IMAD R11, R11, R10, RZ ;  /* 0x0000000a0b0b7224 */ /* 0x000fc800078e02ff */
[----:B------:R-:W-:Y:S01]  /*1080*/  IMAD R6, R12, R10, RZ ;  /* 0x0000000a0c067224 */ /* 0x000fe200078e02ff */
[----:B------:R-:W-:-:S04]  /*1090*/  ISETP.GE.AND P1, PT, R5, R11, PT ;  /* 0x0000000b0500720c */ /* 0x000fc80003f26270 */
[----:B------:R-:W-:Y:S01]  /*10a0*/  ISETP.GE.OR P1, PT, R16, R6, P1 ;  /* 0x000000061000720c */ /* 0x000fe20000f26670 */
[----:B------:R-:W-:-:S05]  /*10b0*/  IMAD.HI.U32 R6, R5, R2, RZ ;  /* 0x0000000205067227 */ /* 0x000fca00078e00ff */
[----:B------:R-:W-:-:S04]  /*10c0*/  SHF.R.U32.HI R6, RZ, R3, R6 ;  /* 0x00000003ff067219 */ /* 0x000fc80000011606 */
[----:B------:R-:W-:-:S03]  /*10d0*/  SEL R6, R5, R6, !P0 ;  /* 0x0000000605067207 */ /* 0x000fc60004000000 */
[----:B------:R-:W-:Y:S01]  /*10e0*/  @!P1 IMAD.HI.U32 R7, R16, R2, RZ ;  /* 0x0000000210079227 */ /* 0x000fe200078e00ff */
[----:B------:R-:W-:-:S04]  /*10f0*/  IADD3 R2, PT, PT, -R6, RZ, RZ ;  /* 0x000000ff06027210 */ /* 0x000fc80007ffe1ff */
[----:B------:R-:W-:Y:S01]  /*1100*/  @!P1 SHF.R.U32.HI R3, RZ, R3, R7 ;  /* 0x00000003ff039219 */ /* 0x000fe20000011607 */
[----:B------:R-:W-:Y:S01]  /*1110*/  IMAD R2, R10, R2, R5 ;  /* 0x000000020a027224 */ /* 0x000fe200078e0205 */
[----:B------:R-:W-:Y:S02]  /*1120*/  IADD3 R7, PT, PT, -R5, RZ, RZ ;  /* 0x000000ff05077210 */ /* 0x000fe40007ffe1ff */
[----:B------:R-:W-:-:S03]  /*1130*/  @!P1 SEL R3, R16, R3, !P0 ;  /* 0x0000000310039207 */ /* 0x000fc60004000000 */
[----:B------:R-:W-:Y:S02]  /*1140*/  IMAD R7, R4, R7, R14 ;  /* 0x0000000704077224 */ /* 0x000fe400078e020e */
[--C-:B------:R-:W-:Y:S02]  /*1150*/  @!P1 IMAD.IADD R6, R6, 0x1, -R3.reuse ;  /* 0x0000000106069824 */ /* 0x100fe400078e0a03 */
[----:B------:R-:W-:Y:S01]  /*1160*/  @!P1 IMAD R3, R2, R12, R3 ;  /* 0x0000000c02039224 */ /* 0x000fe200078e0203 */
[----:B------:R-:W-:Y:S01]  /*1170*/  IADD3 R2, PT, PT, -R16, RZ, RZ ;  /* 0x000000ff10027210 */ /* 0x000fe20007ffe1ff */
[----:B------:R-:W-:Y:S02]  /*1180*/  @!P1 IMAD R5, R6, R10, R16 ;  /* 0x0000000a06059224 */ /* 0x000fe400078e0210 */
[----:B------:R-:W-:Y:S02]  /*1190*/  @!P1 IMAD.MOV.U32 R16, RZ, RZ, R3 ;  /* 0x000000ffff109224 */ /* 0x000fe400078e0003 */
[----:B------:R-:W-:-:S02]  /*11a0*/  IMAD R2, R9, R2, R15 ;  /* 0x0000000209027224 */ /* 0x000fc400078e020f */
[----:B------:R-:W-:Y:S02]  /*11b0*/  IMAD R14, R5, R4, R7 ;  /* 0x00000004050e7224 */ /* 0x000fe400078e0207 */
[----:B------:R-:W-:Y:S02]  /*11c0*/  IMAD R15, R16, R9, R2 ;  /* 0x00000009100f7224 */ /* 0x000fe400078e0202 */
.L_x_15:
[----:B------:R-:W1:Y:S01]  /*11d0*/  LDCU UR4, c[0x0][0xb30] ;  /* 0x00016600ff0477ac */ /* 0x000e620008000800 */
[----:B------:R-:W2:Y:S08]  /*11e0*/  S2UR UR37, SR_CgaCtaId ;  /* 0x00000000002579c3 */ /* 0x000eb00000008800 */
[----:B------:R-:W3:Y:S01]  /*11f0*/  LDC R26, c[0x0][0xb24] ;  /* 0x0002c900ff1a7b82 */ /* 0x000ee20000000800 */
[----:B-1----:R-:W-:-:S09]  /*1200*/  UISETP.NE.AND UP1, UPT, UR4, 0x1, UPT ;  /* 0x000000010400788c */ /* 0x002fd2000bf25270 */
[----:B--2---:R-:W-:Y:S05]  /*1210*/  BRA.U UP1, `(.L_x_16) ;  /* 0x0000000101407547 */ /* 0x004fea000b800000 */
[----:B------:R-:W1:Y:S08]  /*1220*/  LDC.64 R4, c[0x0][0xb10] ;  /* 0x0002c400ff047b82 */ /* 0x000e700000000a00 */
[----:B------:R-:W2:Y:S08]  /*1230*/  LDC.64 R2, c[0x0][0xb18] ;  /* 0x0002c600ff027b82 */ /* 0x000eb00000000a00 */
[----:B------:R-:W4:Y:S08]  /*1240*/  LDC R6, c[0x0][0xb20] ;  /* 0x0002c800ff067b82 */ /* 0x000f300000000800 */
[----:B------:R-:W3:Y:S01]  /*1250*/  LDC R7, c[0x0][0xb0c] ;  /* 0x0002c300ff077b82 */ /* 0x000ee20000000800 */
[----:B-1----:R-:W-:-:S05]  /*1260*/  IMAD.HI.U32 R4, R15, R4, RZ ;  /* 0x000000040f047227 */ /* 0x002fca00078e00ff */
[----:B------:R-:W-:Y:S01]  /*1270*/  SHF.R.U32.HI R4, RZ, R5, R4 ;  /* 0x00000005ff047219 */ /* 0x000fe20000011604 */
[----:B--2---:R-:W-:Y:S01]  /*1280*/  IMAD.HI.U32 R3, R14, R3, RZ ;  /* 0x000000030e037227 */ /* 0x004fe200078e00ff */
[----:B------:R-:W-:-:S04]  /*1290*/  ISETP.NE.AND P0, PT, R2, 0x1, PT ;  /* 0x000000010200780c */ /* 0x000fc80003f05270 */
[----:B----4-:R-:W-:-:S04]  /*12a0*/  SHF.R.U32.HI R3, RZ, R6, R3 ;  /* 0x00000006ff037219 */ /* 0x010fc80000011603 */
[----:B------:R-:W-:Y:S02]  /*12b0*/  SEL R3, R14, R3, !P0 ;  /* 0x000000030e037207 */ /* 0x000fe40004000000 */
[----:B---3--:R-:W-:-:S04]  /*12c0*/  ISETP.NE.AND P1, PT, R7, 0x1, PT ;  /* 0x000000010700780c */ /* 0x008fc80003f25270 */
[----:B------:R-:W-:-:S05]  /*12d0*/  SEL R4, R15, R4, !P1 ;  /* 0x000000040f047207 */ /* 0x000fca0004800000 */
[----:B------:R-:W-:Y:S02]  /*12e0*/  IMAD.IADD R5, R3, 0x1, -R4 ;  /* 0x0000000103057824 */ /* 0x000fe400078e0a04 */
[----:B------:R-:W-:Y:S02]  /*12f0*/  IMAD.IADD R3, R4, 0x1, -R3 ;  /* 0x0000000104037824 */ /* 0x000fe400078e0a03 */
[----:B------:R-:W-:Y:S02]  /*1300*/  IMAD R15, R5, R7, R15 ;  /* 0x00000007050f7224 */ /* 0x000fe400078e020f */
[----:B------:R-:W-:-:S07]  /*1310*/  IMAD R14, R3, R2, R14 ;  /* 0x00000002030e7224 */ /* 0x000fce00078e020e */
.L_x_16:
[----:B------:R-:W-:Y:S01]  /*1320*/  BAR.SYNC.DEFER_BLOCKING 0x0 ;  /* 0x0000000000007b1d */ /* 0x000fe20000010000 */
[----:B------:R-:W-:Y:S01]  /*1330*/  UISETP.NE.AND UP1, UPT, UR8, 0x2, UPT ;  /* 0x000000020800788c */ /* 0x000fe2000bf25270 */
[----:B------:R-:W-:Y:S02]  /*1340*/  ISETP.NE.OR P5, PT, R0, 0x2, !P5 ;  /* 0x000000020000780c */ /* 0x000fe40006fa5670 */
[----:B------:R-:W-:-:S06]  /*1350*/  LOP3.LUT R2, R77, 0x1f, RZ, 0xc0, !PT ;  /* 0x0000001f4d027812 */ /* 0x000fcc00078ec0ff */
[----:B------:R-:W-:Y:S05]  /*1360*/  BRA.U UP1, `(.L_x_17) ;  /* 0x00000011016c7547 */ /* 0x000fea000b800000 */
[----:B------:R-:W1:Y:S01]  /*1370*/  LDCU UR13, c[0x0][0x38c] ;  /* 0x00007180ff0d77ac */ /* 0x000e620008000800 */
[----:B------:R-:W2:Y:S01]  /*1380*/  LDC R8, c[0x0][0x370] ;  /* 0x0000dc00ff087b82 */ /* 0x000ea20000000800 */
[----:B------:R-:W-:Y:S01]  /*1390*/  PLOP3.LUT P1, PT, PT, PT, UP2, 0x80, 0x8 ;  /* 0x000000000008781c */ /* 0x000fe20003f2f028 */
[----:B------:R-:W-:Y:S01]  /*13a0*/  IMAD.MOV.U32 R17, RZ, RZ, 0x1 ;  /* 0x00000001ff117424 */ /* 0x000fe200078e00ff */
[----:B------:R-:W-:Y:S01]  /*13b0*/  ISETP.EQ.OR P4, PT, R2, RZ, P5 ;  /* 0x000000ff0200720c */ /* 0x000fe20002f82670 */
[----:B------:R-:W-:Y:S01]  /*13c0*/  IMAD.MOV.U32 R16, RZ, RZ, RZ ;  /* 0x000000ffff107224 */ /* 0x000fe200078e00ff */
[----:B------:R-:W-:Y:S02]  /*13d0*/  PLOP3.LUT P1, PT, P1, PT, PT, 0x8, 0x80 ;  /* 0x000000000080781c */ /* 0x000fe40000f2e170 */
[----:B------:R-:W-:Y:S01]  /*13e0*/  CS2R R12, SRZ ;  /* 0x00000000000c7805 */ /* 0x000fe2000001ff00 */
[----:B------:R-:W-:Y:S01]  /*13f0*/  IMAD.MOV.U32 R11, RZ, RZ, 0x1 ;  /* 0x00000001ff0b7424 */ /* 0x000fe200078e00ff */
[----:B------:R-:W4:Y:S01]  /*1400*/  LDC R0, c[0x0][0x374] ;  /* 0x0000dd00ff007b82 */ /* 0x000f220000000800 */
[----:B------:R-:W2:Y:S01]  /*1410*/  LDCU.64 UR22, c[0x0][0x348] ;  /* 0x00006900ff1677ac */ /* 0x000ea20008000a00 */
[----:B------:R-:W-:Y:S01]  /*1420*/  UMOV UR6, URZ ;  /* 0x000000ff00067c82 */ /* 0x000fe20008000000 */
[----:B-1----:R-:W-:-:S04]  /*1430*/  UIADD3 UR5, UPT, UPT, UR13, 0x3f, URZ ;  /* 0x0000003f0d057890 */ /* 0x002fc8000fffe0ff */
[----:B------:R-:W-:-:S04]  /*1440*/  USHF.R.S32.HI UR4, URZ, 0x1f, UR5 ;  /* 0x0000001fff047899 */ /* 0x000fc80008011405 */
[----:B------:R-:W-:-:S04]  /*1450*/  ULEA.HI UR4, UR4, UR5, URZ, 0x6 ;  /* 0x0000000504047291 */ /* 0x000fc8000f8f30ff */
[----:B------:R-:W-:Y:S02]  /*1460*/  USHF.R.S32.HI UR15, URZ, 0x6, UR4 ;  /* 0x00000006ff0f7899 */ /* 0x000fe40008011404 */
[----:B------:R-:W-:Y:S02]  /*1470*/  UIADD3 UR4, UPT, UPT, UR13, -0x1, URZ ;  /* 0xffffffff0d047890 */ /* 0x000fe4000fffe0ff */
[----:B------:R-:W-:Y:S02]  /*1480*/  UISETP.LT.U32.AND UP0, UPT, UR15, 0x2, UPT ;  /* 0x000000020f00788c */ /* 0x000fe4000bf01070 */
[----:B------:R-:W-:Y:S02]  /*1490*/  UISETP.GE.U32.AND UP1, UPT, UR4, -0x7f, UPT ;  /* 0xffffff810400788c */ /* 0x000fe4000bf26070 */
[----:B------:R-:W-:Y:S02]  /*14a0*/  USEL UR14, UR15, 0x2, UP0 ;  /* 0x000000020f0e7887 */ /* 0x000fe40008000000 */
[----:B------:R-:W-:-:S02]  /*14b0*/  UIADD3 UR13, UPT, UPT, UR13, 0x7e, URZ ;  /* 0x0000007e0d0d7890 */ /* 0x000fc4000fffe0ff */
[----:B------:R-:W-:Y:S02]  /*14c0*/  UIADD3 UR5, UPT, UPT, UR14, -0x1, URZ ;  /* 0xffffffff0e057890 */ /* 0x000fe4000fffe0ff */
[----:B------:R-:W-:-:S03]  /*14d0*/  UIADD3 UR7, UPT, UPT, UR15, -UR14, URZ ;  /* 0x8000000e0f077290 */ /* 0x000fc6000fffe0ff */
[----:B------:R-:W-:-:S04]  /*14e0*/  @UP1 UIADD3 UR5, UPT, UPT, UR14, URZ, URZ ;  /* 0x000000ff0e051290 */ /* 0x000fc8000fffe0ff */
[----:B--2---:R-:W-:-:S12]  /*14f0*/  UIADD3 UR5, UPT, UPT, UR5, 0x1, URZ ;  /* 0x0000000105057890 */ /* 0x004fd8000fffe0ff */
.L_x_35:
[----:B------:R-:W-:Y:S01]  /*1500*/  UISETP.NE.AND UP0, UPT, UR37, URZ, UPT ;  /* 0x000000ff2500728c */ /* 0x000fe2000bf05270 */
[----:B------:R-:W1:Y:S08]  /*1510*/  S2UR UR37, SR_CgaCtaId ;  /* 0x00000000002579c3 */ /* 0x000e700000008800 */
[----:B------:R-:W-:Y:S05]  /*1520*/  BRA.U UP0, `(.L_x_18) ;  /* 0x0000000100347547 */ /* 0x000fea000b800000 */
[----:B------:R-:W2:Y:S01]  /*1530*/  S2R R2, SR_CgaCtaId ;  /* 0x0000000000027919 */ /* 0x000ea20000008800 */
[----:B------:R-:W-:-:S04]  /*1540*/  MOV R3, 0x400 ;  /* 0x0000040000037802 */ /* 0x000fc80000000f00 */
[----:B--2---:R-:W-:Y:S02]  /*1550*/  LEA R2, R2, R3, 0x18 ;  /* 0x0000000302027211 */ /* 0x004fe400078ec0ff */
[----:B------:R-:W-:-:S03]  /*1560*/  SHF.L.U32 R3, R11, 0x1f, RZ ;  /* 0x0000001f0b037819 */ /* 0x000fc600000006ff */
[----:B------:R-:W-:-:S04]  /*1570*/  IMAD R2, R12, 0x8, R2 ;  /* 0x000000080c027824 */ /* 0x000fc800078e0202 */
[----:B------:R-:W2:Y:S02]  /*1580*/  SYNCS.PHASECHK.TRANS64.TRYWAIT P0, [R2+URZ+0xe0], R3 ;  /* 0x0000e003020075a7 */ /* 0x000ea400080011ff */
[----:B--2---:R-:W-:Y:S05]  /*1590*/  @!P0 BRA `(.L_x_19) ;  /* 0x0000006400a08947 */ /* 0x004fea0003800000 */
.L_x_129:
[----:B------:R-:W-:Y:S01]  /*15a0*/  VIADD R12, R12, 0x1 ;  /* 0x000000010c0c7836 */ /* 0x000fe20000000000 */
[----:B------:R2:W-:Y:S04]  /*15b0*/  SYNCS.ARRIVE.TRANS64.A1T0 RZ, [R2+URZ+0xd0], RZ ;  /* 0x0000d0ff02ff79a7 */ /* 0x0005e800081000ff */
[----:B------:R-:W-:-:S04]  /*15c0*/  ISETP.NE.AND P0, PT, R12, 0x2, PT ;  /* 0x000000020c00780c */ /* 0x000fc80003f05270 */
[----:B------:R-:W-:Y:S02]  /*15d0*/  SEL R12, R12, RZ, P0 ;  /* 0x000000ff0c0c7207 */ /* 0x000fe40000000000 */
[----:B--2---:R-:W-:-:S04]  /*15e0*/  SEL R2, RZ, 0x1, P0 ;  /* 0x00000001ff027807 */ /* 0x004fc80000000000 */
[----:B------:R-:W-:-:S07]  /*15f0*/  LOP3.LUT R11, R11, R2, RZ, 0x3c, !PT ;  /* 0x000000020b0b7212 */ /* 0x000fce00078e3cff */
.L_x_18:
[----:B------:R-:W-:Y:S01]  /*1600*/  UMOV UR4, 0x400 ;  /* 0x0000040000047882 */ /* 0x000fe20000000000 */
[----:B------:R-:W-:Y:S01]  /*1610*/  SHF.L.U32 R2, R17, 0x1f, RZ ;  /* 0x0000001f11027819 */ /* 0x000fe200000006ff */
[----:B-1----:R-:W-:Y:S01]  /*1620*/  ULEA UR4, UR37, UR4, 0x18 ;  /* 0x0000000425047291 */ /* 0x002fe2000f8ec0ff */
[----:B------:R-:W-:Y:S01]  /*1630*/  R2UR UR35, R15 ;  /* 0x000000000f2372ca */ /* 0x000fe200000e0000 */
[----:B------:R-:W-:Y:S01]  /*1640*/  UISETP.GE.U32.AND UP0, UPT, UR13, 0x7f, UPT ;  /* 0x0000007f0d00788c */ /* 0x000fe2000bf06070 */
[----:B------:R-:W-:Y:S01]  /*1650*/  R2UR UR19, R14 ;  /* 0x000000000e1372ca */ /* 0x000fe200000e0000 */
[----:B------:R-:W-:Y:S01]  /*1660*/  ULEA UR8, UR6, UR4, 0x3 ;  /* 0x0000000406087291 */ /* 0x000fe2000f8e18ff */
[----:B------:R-:W-:-:S08]  /*1670*/  UMOV UR29, URZ ;  /* 0x000000ff001d7c82 */ /* 0x000fd00008000000 */
[----:B------:R1:W2:Y:S01]  /*1680*/  SYNCS.PHASECHK.TRANS64.TRYWAIT P0, [UR8+0x10], R2 ;  /* 0x00001002ff0075a7 */ /* 0x0002a20008001108 */
[----:B------:R-:W-:Y:S02]  /*1690*/  USHF.L.U32 UR35, UR35, 0x6, URZ ;  /* 0x0000000623237899 */ /* 0x000fe400080006ff */
[----:B------:R-:W-:Y:S01]  /*16a0*/  USHF.L.U32 UR19, UR19, 0x7, URZ ;  /* 0x0000000713137899 */ /* 0x000fe200080006ff */
[----:B------:R-:W-:Y:S11]  /*16b0*/  BRA.U !UP0, `(.L_x_20) ;  /* 0x0000000108d87547 */ /* 0x000ff6000b800000 */
[----:B------:R-:W-:Y:S01]  /*16c0*/  UMOV UR21, URZ ;  /* 0x000000ff00157c82 */ /* 0x000fe20008000000 */
[----:B------:R-:W-:-:S05]  /*16d0*/  UMOV UR42, UR6 ;  /* 0x00000006002a7c82 */ /* 0x000fca0008000000 */
.L_x_25:
[----:B-1----:R-:W-:Y:S01]  /*16e0*/  ULEA UR33, UR42, UR4, 0x3 ;  /* 0x000000042a217291 */ /* 0x002fe2000f8e18ff */
[----:B--2---:R-:W-:Y:S01]  /*16f0*/  @!P5 MOV R3, 0xc000 ;  /* 0x0000c0000003d802 */ /* 0x004fe20000000f00 */
[----:B--2---:R-:W-:Y:S10]  /*1700*/  @P0 BRA `(.L_x_21) ;  /* 0x00000000000c0947 */ /* 0x004ff40003800000 */
[----:B------:R-:W-:-:S04]  /*1710*/  SHF.L.U32 R4, R17, 0x1f, RZ ;  /* 0x0000001f11047819 */ /* 0x000fc800000006ff */
[----:B------:R-:W2:Y:S02]  /*1720*/  SYNCS.PHASECHK.TRANS64.TRYWAIT P0, [UR33+0x10], R4 ;  /* 0x00001004ff0075a7 */ /* 0x000ea40008001121 */
[----:B--2---:R-:W-:Y:S05]  /*1730*/  @!P0 BRA `(.L_x_22) ;  /* 0x00000064004c8947 */ /* 0x004fea0003800000 */
.L_x_21:
[----:B------:R2:W-:Y:S01]  /*1740*/  @!P5 SYNCS.ARRIVE.TRANS64 RZ, [UR33], R3 ;  /* 0x00000003ffffd9a7 */ /* 0x0005e20008000021 */
[----:B------:R-:W-:Y:S04]  /*1750*/  BSSY.RECONVERGENT B0, `(.L_x_23) ;  /* 0x0000003000007945 */ /* 0x000fe80003800200 */
[----:B------:R-:W-:Y:S05]  /*1760*/  @P4 BRA `(.L_x_24) ;  /* 0x0000000000044947 */ /* 0x000fea0003800000 */
[----:B------:R-:W-:Y:S05]  /*1770*/  BPT.TRAP 0x1 ;  /* 0x000000040000795c */ /* 0x000fea0000300000 */
.L_x_24:
[----:B------:R-:W-:Y:S05]  /*1780*/  BSYNC.RECONVERGENT B0 ;  /* 0x0000000000007941 */ /* 0x000fea0003800200 */
.L_x_23:
[----:B------:R-:W-:Y:S02]  /*1790*/  UIADD3 UR6, UPT, UPT, UR42, 0x1, URZ ;  /* 0x000000012a067890 */ /* 0x000fe4000fffe0ff */
[----:B------:R-:W-:Y:S02]  /*17a0*/  ULEA UR24, UR42, UR4, 0xe ;  /* 0x000000042a187291 */ /* 0x000fe4000f8e70ff */
[----:B------:R-:W-:Y:S02]  /*17b0*/  UISETP.NE.AND UP0, UPT, UR6, 0x2, UPT ;  /* 0x000000020600788c */ /* 0x000fe4000bf05270 */
[----:B------:R-:W-:Y:S02]  /*17c0*/  UIADD3 UR40, UP1, UPT, UR22, 0x80, URZ ;  /* 0x0000008016287890 */ /* 0x000fe4000ff3e0ff */
[----:B------:R-:W-:Y:S02]  /*17d0*/  USEL UR9, URZ, 0x1, UP0 ;  /* 0x00000001ff097887 */ /* 0x000fe40008000000 */
[----:B------:R-:W-:-:S02]  /*17e0*/  USEL UR6, UR6, URZ, UP0 ;  /* 0x000000ff06067287 */ /* 0x000fc40008000000 */
[----:B------:R-:W-:Y:S02]  /*17f0*/  USHF.L.U32 UR34, UR21, 0x6, URZ ;  /* 0x0000000615227899 */ /* 0x000fe400080006ff */
[----:B------:R-:W-:Y:S01]  /*1800*/  ULEA UR8, UR6, UR4, 0x3 ;  /* 0x0000000406087291 */ /* 0x000fe2000f8e18ff */
[----:B------:R-:W-:Y:S01]  /*1810*/  LOP3.LUT R17, R17, UR9, RZ, 0x3c, !PT ;  /* 0x0000000911117c12 */ /* 0x000fe2000f8e3cff */
[----:B------:R-:W-:Y:S02]  /*1820*/  UIADD3 UR38, UP0, UPT, UR22, 0x180, URZ ;  /* 0x0000018016267890 */ /* 0x000fe4000ff1e0ff */
[----:B------:R-:W-:Y:S01]  /*1830*/  UIADD3.X UR41, UPT, UPT, URZ, UR23, URZ, UP1, !UPT ;  /* 0x00000017ff297290 */ /* 0x000fe20008ffe4ff */
[----:B-1----:R-:W-:Y:S01]  /*1840*/  SHF.L.U32 R2, R17, 0x1f, RZ ;  /* 0x0000001f11027819 */ /* 0x002fe200000006ff */
[----:B------:R-:W-:Y:S02]  /*1850*/  UIADD3 UR32, UPT, UPT, UR24, 0x8800, URZ ;  /* 0x0000880018207890 */ /* 0x000fe4000fffe0ff */
[----:B------:R-:W-:Y:S01]  /*1860*/  UIADD3 UR26, UPT, UPT, UR34, 0x20, URZ ;  /* 0x00000020221a7890 */ /* 0x000fe2000fffe0ff */
[----:B------:R1:W1:Y:S01]  /*1870*/  SYNCS.PHASECHK.TRANS64.TRYWAIT P0, [UR8+0x10], R2 ;  /* 0x00001002ff0075a7 */ /* 0x0002620008001108 */
[----:B------:R-:W-:-:S02]  /*1880*/  ULEA UR8, UR42, UR4, 0xf ;  /* 0x000000042a087291 */ /* 0x000fc4000f8e78ff */
[----:B------:R-:W-:Y:S02]  /*1890*/  UIADD3 UR24, UPT, UPT, UR24, 0xa800, URZ ;  /* 0x0000a80018187890 */ /* 0x000fe4000fffe0ff */
[----:B------:R-:W-:Y:S02]  /*18a0*/  UIADD3.X UR39, UPT, UPT, URZ, UR23, URZ, UP0, !UPT ;  /* 0x00000017ff277290 */ /* 0x000fe400087fe4ff */
[----:B------:R-:W-:Y:S02]  /*18b0*/  UIADD3 UR16, UPT, UPT, UR8, 0x10800, URZ ;  /* 0x0001080008107890 */ /* 0x000fe4000fffe0ff */
[----:B------:R-:W-:Y:S01]  /*18c0*/  UIADD3 UR8, UPT, UPT, UR8, 0x14800, URZ ;  /* 0x0001480008087890 */ /* 0x000fe2000fffe0ff */
[----:B------:R-:W-:Y:S01]  /*18d0*/  UMOV UR30, 0x0 ;  /* 0x00000000001e7882 */ /* 0x000fe20000000000 */
[----:B------:R-:W-:Y:S01]  /*18e0*/  UMOV UR31, 0x10000000 ;  /* 0x10000000001f7882 */ /* 0x000fe20000000000 */
[----:B------:R-:W-:Y:S01]  /*18f0*/  UMOV UR25, UR33 ;  /* 0x0000002100197c82 */ /* 0x000fe20008000000 */
[----:B------:R-:W-:Y:S01]  /*1900*/  UMOV UR27, UR35 ;  /* 0x00000023001b7c82 */ /* 0x000fe20008000000 */
[----:B------:R-:W-:Y:S01]  /*1910*/  UMOV UR28, UR36 ;  /* 0x00000024001c7c82 */ /* 0x000fe20008000000 */
[----:B------:R-:W-:Y:S01]  /*1920*/  UMOV UR17, UR33 ;  /* 0x0000002100117c82 */ /* 0x000fe20008000000 */
[----:B------:R-:W-:Y:S01]  /*1930*/  UMOV UR20, UR36 ;  /* 0x0000002400147c82 */ /* 0x000fe20008000000 */
[----:B------:R-:W-:Y:S01]  /*1940*/  UMOV UR18, UR34 ;  /* 0x0000002200127c82 */ /* 0x000fe20008000000 */
[----:B------:R1:W-:Y:S01]  /*1950*/  UTMALDG.3D [UR32], [UR40], desc[UR30] ;  /* 0x00001e20280075b4 */ /* 0x0003e20008011000 */
[----:B------:R-:W-:Y:S01]  /*1960*/  UMOV UR11, UR19 ;  /* 0x00000013000b7c82 */ /* 0x000fe20008000000 */
[----:B------:R-:W-:Y:S01]  /*1970*/  UMOV UR12, UR36 ;  /* 0x00000024000c7c82 */ /* 0x000fe20008000000 */
[----:B------:R-:W-:Y:S01]  /*1980*/  UMOV UR9, UR33 ;  /* 0x0000002100097c82 */ /* 0x000fe20008000000 */
[----:B------:R-:W-:Y:S01]  /*1990*/  UMOV UR10, UR26 ;  /* 0x0000001a000a7c82 */ /* 0x000fe20008000000 */
[----:B------:R-:W-:Y:S01]  /*19a0*/  UIADD3 UR21, UPT, UPT, UR21, 0x1, URZ ;  /* 0x0000000115157890 */ /* 0x000fe2000fffe0ff */
[----:B------:R-:W-:Y:S01]  /*19b0*/  UMOV UR29, UR5 ;  /* 0x00000005001d7c82 */ /* 0x000fe20008000000 */
[----:B------:R1:W-:Y:S02]  /*19c0*/  UTMALDG.3D [UR24], [UR40], desc[UR30] ;  /* 0x00001e18280075b4 */ /* 0x0003e40008011000 */
[----:B------:R-:W-:Y:S01]  /*19d0*/  UISETP.NE.AND UP0, UPT, UR21, UR5, UPT ;  /* 0x000000051500728c */ /* 0x000fe2000bf05270 */
[----:B------:R-:W-:Y:S01]  /*19e0*/  UMOV UR42, UR6 ;  /* 0x00000006002a7c82 */ /* 0x000fe20008000000 */
[----:B------:R1:W-:Y:S01]  /*19f0*/  UTMALDG.3D [UR16], [UR38], desc[UR30] ;  /* 0x00001e10260075b4 */ /* 0x0003e20008011000 */
[----:B------:R1:W-:Y:S06]  /*1a00*/  UTMALDG.3D [UR8], [UR38], desc[UR30] ;  /* 0x00001e08260075b4 */ /* 0x0003ec0008011000 */
[----:B------:R-:W-:Y:S05]  /*1a10*/  BRA.U UP0, `(.L_x_25) ;  /* 0xfffffffd00307547 */ /* 0x000fea000b83ffff */
.L_x_20:
[----:B-1----:R-:W-:Y:S01]  /*1a20*/  ULEA UR8, UR6, UR4, 0x3 ;  /* 0x0000000406087291 */ /* 0x002fe2000f8e18ff */
[----:B------:R-:W-:Y:S01]  /*1a30*/  SHF.L.U32 R2, R17, 0x1f, RZ ;  /* 0x0000001f11027819 */ /* 0x000fe200000006ff */
[----:B------:R-:W-:Y:S01]  /*1a40*/  @!P1 SYNCS.ARRIVE.TRANS64.A1T0 RZ, [UR4+0x68], RZ ;  /* 0x000068ffffff99a7 */ /* 0x000fe20008100004 */
[----:B------:R-:W-:-:S06]  /*1a50*/  UISETP.GT.AND UP0, UPT, UR15, UR14, UPT ;  /* 0x0000000e0f00728c */ /* 0x000fcc000bf04270 */
[----:B--2---:R1:W2:Y:S03]  /*1a60*/  SYNCS.PHASECHK.TRANS64.TRYWAIT P0, [UR8+0x10], R2 ;  /* 0x00001002ff0075a7 */ /* 0x0042a60008001108 */
[----:B------:R-:W-:Y:S05]  /*1a70*/  BRA.U !UP0, `(.L_x_26) ;  /* 0x0000000108d47547 */ /* 0x000fea000b800000 */
[----:B------:R-:W-:Y:S01]  /*1a80*/  UIADD3 UR21, UPT, UPT, UR7, UR29, URZ ;  /* 0x0000001d07157290 */ /* 0x000fe2000fffe0ff */
[----:B------:R-:W-:-:S11]  /*1a90*/  UMOV UR42, UR6 ;  /* 0x00000006002a7c82 */ /* 0x000fd60008000000 */
.L_x_31:
[----:B-1----:R-:W-:Y:S01]  /*1aa0*/  ULEA UR33, UR42, UR4, 0x3 ;  /* 0x000000042a217291 */ /* 0x002fe2000f8e18ff */
[----:B--2---:R-:W-:Y:S01]  /*1ab0*/  @!P5 MOV R3, 0xc000 ;  /* 0x0000c0000003d802 */ /* 0x004fe20000000f00 */
[----:B--2---:R-:W-:Y:S10]  /*1ac0*/  @P0 BRA `(.L_x_27) ;  /* 0x00000000000c0947 */ /* 0x004ff40003800000 */
[----:B------:R-:W-:-:S04]  /*1ad0*/  SHF.L.U32 R4, R17, 0x1f, RZ ;  /* 0x0000001f11047819 */ /* 0x000fc800000006ff */
[----:B------:R-:W2:Y:S02]  /*1ae0*/  SYNCS.PHASECHK.TRANS64.TRYWAIT P0, [UR33+0x10], R4 ;  /* 0x00001004ff0075a7 */ /* 0x000ea40008001121 */
[----:B--2---:R-:W-:Y:S05]  /*1af0*/  @!P0 BRA `(.L_x_28) ;  /* 0x0000006000748947 */ /* 0x004fea0003800000 */
.L_x_27:
[----:B------:R2:W-:Y:S01]  /*1b00*/  @!P5 SYNCS.ARRIVE.TRANS64 RZ, [UR33], R3 ;  /* 0x00000003ffffd9a7 */ /* 0x0005e20008000021 */
[----:B------:R-:W-:Y:S04]  /*1b10*/  BSSY.RECONVERGENT B0, `(.L_x_29) ;  /* 0x0000003000007945 */ /* 0x000fe80003800200 */
[----:B------:R-:W-:Y:S05]  /*1b20*/  @P4 BRA `(.L_x_30) ;  /* 0x0000000000044947 */ /* 0x000fea0003800000 */
[----:B------:R-:W-:Y:S05]  /*1b30*/  BPT.TRAP 0x1 ;  /* 0x000000040000795c */ /* 0x000fea0000300000 */
.L_x_30:
[----:B------:R-:W-:Y:S05]  /*1b40*/  BSYNC.RECONVERGENT B0 ;  /* 0x0000000000007941 */ /* 0x000fea0003800200 */
.L_x_29:
        /* <DEDUP_REMOVED lines=32> */
[----:B------:R-:W-:Y:S01]  /*1d50*/  UMOV UR10, UR26 ;  /* 0x0000001a000a7c82 */ /* 0x000fe20008000000 */
[----:B------:R-:W-:Y:S01]  /*1d60*/  UIADD3 UR29, UPT, UPT, UR29, 0x1, URZ ;  /* 0x000000011d1d7890 */ /* 0x000fe2000fffe0ff */
[----:B------:R1:W-:Y:S01]  /*1d70*/  UTMALDG.3D [UR24], [UR40], desc[UR30] ;  /* 0x00001e18280075b4 */ /* 0x0003e20008011000 */
[----:B------:R-:W-:-:S02]  /*1d80*/  UMOV UR42, UR6 ;  /* 0x00000006002a7c82 */ /* 0x000fc40008000000 */
[----:B------:R-:W-:Y:S01]  /*1d90*/  UISETP.NE.AND UP0, UPT, UR29, UR21, UPT ;  /* 0x000000151d00728c */ /* 0x000fe2000bf05270 */
[----:B------:R1:W-:Y:S01]  /*1da0*/  UTMALDG.3D [UR16], [UR38], desc[UR30] ;  /* 0x00001e10260075b4 */ /* 0x0003e20008011000 */
[----:B------:R1:W-:Y:S07]  /*1db0*/  UTMALDG.3D [UR8], [UR38], desc[UR30] ;  /* 0x00001e08260075b4 */ /* 0x0003ee0008011000 */
[----:B------:R-:W-:Y:S05]  /*1dc0*/  BRA.U UP0, `(.L_x_31) ;  /* 0xfffffffd00347547 */ /* 0x000fea000b83ffff */
.L_x_26:
[C---:B-1----:R-:W-:Y:S01]  /*1dd0*/  LEA R2, R16.reuse, UR4, 0x3 ;  /* 0x0000000410027c11 */ /* 0x042fe2000f8e18ff */
[----:B------:R-:W-:Y:S01]  /*1de0*/  NOP ;  /* 0x0000000000007918 */ /* 0x000fe20000000000 */
[----:B--2---:R-:W-:Y:S02]  /*1df0*/  SHF.L.U32 R3, R13, 0x1f, RZ ;  /* 0x0000001f0d037819 */ /* 0x004fe400000006ff */
[----:B------:R-:W-:Y:S02]  /*1e00*/  LEA R4, R16, UR4, 0x4 ;  /* 0x0000000410047c11 */ /* 0x000fe4000f8e20ff */
[----:B------:R-:W1:Y:S02]  /*1e10*/  SYNCS.PHASECHK.TRANS64.TRYWAIT P0, [R2+URZ+0x70], R3 ;  /* 0x00007003020075a7 */ /* 0x000e6400080011ff */
[----:B-1----:R-:W-:Y:S05]  /*1e20*/  @!P0 BRA `(.L_x_32) ;  /* 0x0000005c00c08947 */ /* 0x002fea0003800000 */
.L_x_132:
[----:B------:R-:W2:Y:S01]  /*1e30*/  LDS.128 R4, [R4+0x100] ;  /* 0x0001000004047984 */ /* 0x000ea20000000c00 */
[----:B---3--:R-:W-:Y:S01]  /*1e40*/  ISETP.GE.AND P0, PT, R26, 0x1, PT ;  /* 0x000000011a00780c */ /* 0x008fe20003f06270 */
[----:B-1----:R-:W-:Y:S01]  /*1e50*/  VIADD R2, R2, 0x80 ;  /* 0x0000008002027836 */ /* 0x002fe20000000000 */
[----:B------:R-:W-:Y:S01]  /*1e60*/  @!PT LDS RZ, [RZ] ;  /* 0x00000000fffff984 */ /* 0x000fe20000000800 */
[----:B------:R-:W-:Y:S01]  /*1e70*/  @!PT LDS RZ, [RZ] ;  /* 0x00000000fffff984 */ /* 0x000fe20000000800 */
[----:B------:R-:W-:Y:S01]  /*1e80*/  @!PT LDS RZ, [RZ] ;  /* 0x00000000fffff984 */ /* 0x000fe20000000800 */
[----:B------:R-:W-:Y:S01]  /*1e90*/  @!PT LDS RZ, [RZ] ;  /* 0x00000000fffff984 */ /* 0x000fe20000000800 */
[----:B------:R1:W-:Y:S06]  /*1ea0*/  MEMBAR.ALL.CTA ;  /* 0x0000000000007992 */ /* 0x0003ec0000008000 */
[----:B-1----:R-:W1:Y:S01]  /*1eb0*/  FENCE.VIEW.ASYNC.S ;  /* 0x00000000000073c6 */ /* 0x002e620000000000 */
[----:B------:R-:W-:-:S04]  /*1ec0*/  PRMT R2, RZ, 0x654, R2 ;  /* 0x00000654ff027816 */ /* 0x000fc80000000002 */
[----:B-1----:R1:W-:Y:S01]  /*1ed0*/  SYNCS.ARRIVE.TRANS64.RED.A1T0 RZ, [R2+URZ], RZ ;  /* 0x000000ff02ff79a7 */ /* 0x0023e200081004ff */
[----:B--2---:R-:W-:-:S13]  /*1ee0*/  LOP3.LUT P2, RZ, R6, 0x1, RZ, 0xc0, !PT ;  /* 0x0000000106ff7812 */ /* 0x004fda000784c0ff */
[----:B------:R-:W-:Y:S01]  /*1ef0*/  @P2 SHF.R.U32.HI R3, RZ, 0x10, R5 ;  /* 0x00000010ff032819 */ /* 0x000fe20000011605 */
[----:B------:R-:W-:Y:S01]  /*1f00*/  VOTEU.ANY UP0, P2 ;  /* 0x0000000000ff7886 */ /* 0x000fe20001000100 */
[----:B------:R-:W-:Y:S02]  /*1f10*/  @P2 MOV R10, R4 ;  /* 0x00000004000a2202 */ /* 0x000fe40000000f00 */
[----:B------:R-:W-:Y:S02]  /*1f20*/  @P2 R2UR.BROADCAST UR8, R3 ;  /* 0x00000000030822ca */ /* 0x000fe400008e0000 */
[----:B------:R-:W-:-:S11]  /*1f30*/  @P2 LOP3.LUT R9, R5, 0xffff, RZ, 0xc0, !PT ;  /* 0x0000ffff05092812 */ /* 0x000fd600078ec0ff */
[----:B------:R-:W-:Y:S01]  /*1f40*/  @UP0 UMOV UR36, UR8 ;  /* 0x0000000800240c82 */ /* 0x000fe20008000000 */
[----:B-1----:R-:W-:Y:S05]  /*1f50*/  @!P0 BRA `(.L_x_33) ;  /* 0x0000000000b88947 */ /* 0x002fea0003800000 */
[----:B------:R-:W4:Y:S01]  /*1f60*/  LDC.64 R4, c[0x0][0xb18] ;  /* 0x0002c600ff047b82 */ /* 0x000f220000000a00 */
[----:B------:R-:W-:-:S07]  /*1f70*/  ISETP.NE.AND P3, PT, R26, 0x1, PT ;  /* 0x000000011a00780c */ /* 0x000fce0003f65270 */
[----:B------:R-:W1:Y:S08]  /*1f80*/  LDC.64 R6, c[0x0][0xb10] ;  /* 0x0002c400ff067b82 */ /* 0x000e700000000a00 */
[----:B------:R-:W2:Y:S08]  /*1f90*/  LDC R14, c[0x0][0xb20] ;  /* 0x0002c800ff0e7b82 */ /* 0x000eb00000000800 */
[----:B------:R-:W3:Y:S01]  /*1fa0*/  LDC R15, c[0x0][0xb0c] ;  /* 0x0002c300ff0f7b82 */ /* 0x000ee20000000800 */
[----:B----4-:R-:W-:Y:S01]  /*1fb0*/  IMAD.HI.U32 R19, R0, R5, RZ ;  /* 0x0000000500137227 */ /* 0x010fe200078e00ff */
[----:B------:R-:W-:-:S03]  /*1fc0*/  ISETP.NE.AND P0, PT, R4, 0x1, PT ;  /* 0x000000010400780c */ /* 0x000fc60003f05270 */
[----:B------:R-:W-:-:S03]  /*1fd0*/  IMAD.HI.U32 R5, R9, R5, RZ ;  /* 0x0000000509057227 */ /* 0x000fc600078e00ff */
[----:B------:R-:W4:Y:S01]  /*1fe0*/  LDC.64 R2, c[0x0][0xb28] ;  /* 0x0002ca00ff027b82 */ /* 0x000f220000000a00 */
[----:B-1----:R-:W-:-:S04]  /*1ff0*/  IMAD.HI.U32 R20, R8, R6, RZ ;  /* 0x0000000608147227 */ /* 0x002fc800078e00ff */
[----:B------:R-:W-:Y:S01]  /*2000*/  IMAD.HI.U32 R21, R10, R6, RZ ;  /* 0x000000060a157227 */ /* 0x000fe200078e00ff */
[----:B------:R-:W-:Y:S02]  /*2010*/  SHF.R.U32.HI R20, RZ, R7, R20 ;  /* 0x00000007ff147219 */ /* 0x000fe40000011614 */
[-C--:B--2---:R-:W-:Y:S02]  /*2020*/  SHF.R.U32.HI R19, RZ, R14.reuse, R19 ;  /* 0x0000000eff137219 */ /* 0x084fe40000011613 */
[----:B------:R-:W-:Y:S02]  /*2030*/  SHF.R.U32.HI R5, RZ, R14, R5 ;  /* 0x0000000eff057219 */ /* 0x000fe40000011605 */
[----:B------:R-:W-:Y:S02]  /*2040*/  SEL R19, R0, R19, !P0 ;  /* 0x0000001300137207 */ /* 0x000fe40004000000 */
[----:B------:R-:W-:Y:S02]  /*2050*/  SHF.R.U32.HI R21, RZ, R7, R21 ;  /* 0x00000007ff157219 */ /* 0x000fe40000011615 */
[----:B---3--:R-:W-:-:S02]  /*2060*/  ISETP.NE.AND P1, PT, R15, 0x1, PT ;  /* 0x000000010f00780c */ /* 0x008fc40003f25270 */
[----:B------:R-:W-:Y:S02]  /*2070*/  SEL R5, R9, R5, !P0 ;  /* 0x0000000509057207 */ /* 0x000fe40004000000 */
[----:B------:R-:W-:Y:S02]  /*2080*/  SEL R20, R8, R20, !P1 ;  /* 0x0000001408147207 */ /* 0x000fe40004800000 */
[----:B------:R-:W-:Y:S01]  /*2090*/  SEL R21, R10, R21, !P1 ;  /* 0x000000150a157207 */ /* 0x000fe20004800000 */
[----:B----4-:R-:W-:-:S04]  /*20a0*/  IMAD.HI.U32 R18, R19, R2, RZ ;  /* 0x0000000213127227 */ /* 0x010fc800078e00ff */
        /* <DEDUP_REMOVED lines=10> */
[----:B------:R-:W-:-:S04]  /*2150*/  @!P0 IMAD.HI.U32 R7, R21, R2, RZ ;  /* 0x0000000215078227 */ /* 0x000fc800078e00ff */
[----:B------:R-:W-:Y:S01]  /*2160*/  IMAD.MOV R2, RZ, RZ, -R6 ;  /* 0x000000ffff027224 */ /* 0x000fe200078e0a06 */
[----:B------:R-:W-:Y:S02]  /*2170*/  @!P0 SHF.R.U32.HI R3, RZ, R3, R7 ;  /* 0x00000003ff038219 */ /* 0x000fe40000011607 */
[----:B------:R-:W-:Y:S01]  /*2180*/  IADD3 R7, PT, PT, -R5, RZ, RZ ;  /* 0x000000ff05077210 */ /* 0x000fe20007ffe1ff */
[----:B------:R-:W-:Y:S01]  /*2190*/  IMAD R2, R26, R2, R5 ;  /* 0x000000021a027224 */ /* 0x000fe200078e0205 */
        /* <DEDUP_REMOVED lines=10> */
.L_x_33:
[----:B------:R-:W1:Y:S02]  /*2240*/  LDCU UR8, c[0x0][0xb30] ;  /* 0x00016600ff0877ac */ /* 0x000e640008000800 */
[----:B-1----:R-:W-:-:S09]  /*2250*/  UISETP.NE.AND UP0, UPT, UR8, 0x1, UPT ;  /* 0x000000010800788c */ /* 0x002fd2000bf05270 */
[----:B------:R-:W-:Y:S05]  /*2260*/  BRA.U UP0, `(.L_x_34) ;  /* 0x0000000100407547 */ /* 0x000fea000b800000 */
[----:B------:R-:W1:Y:S08]  /*2270*/  LDC.64 R4, c[0x0][0xb10] ;  /* 0x0002c400ff047b82 */ /* 0x000e700000000a00 */
[----:B------:R-:W2:Y:S08]  /*2280*/  LDC.64 R2, c[0x0][0xb18] ;  /* 0x0002c600ff027b82 */ /* 0x000eb00000000a00 */
[----:B------:R-:W3:Y:S08]  /*2290*/  LDC R6, c[0x0][0xb20] ;  /* 0x0002c800ff067b82 */ /* 0x000ef00000000800 */
[----:B------:R-:W4:Y:S01]  /*22a0*/  LDC R7, c[0x0][0xb0c] ;  /* 0x0002c300ff077b82 */ /* 0x000f220000000800 */
[----:B-1----:R-:W-:-:S05]  /*22b0*/  IMAD.HI.U32 R4, R10, R4, RZ ;  /* 0x000000040a047227 */ /* 0x002fca00078e00ff */
[----:B------:R-:W-:Y:S01]  /*22c0*/  SHF.R.U32.HI R4, RZ, R5, R4 ;  /* 0x00000005ff047219 */ /* 0x000fe20000011604 */
[----:B--2---:R-:W-:Y:S01]  /*22d0*/  IMAD.HI.U32 R3, R9, R3, RZ ;  /* 0x0000000309037227 */ /* 0x004fe200078e00ff */
[----:B------:R-:W-:-:S04]  /*22e0*/  ISETP.NE.AND P0, PT, R2, 0x1, PT ;  /* 0x000000010200780c */ /* 0x000fc80003f05270 */
[----:B---3--:R-:W-:-:S04]  /*22f0*/  SHF.R.U32.HI R3, RZ, R6, R3 ;  /* 0x00000006ff037219 */ /* 0x008fc80000011603 */
[----:B------:R-:W-:Y:S02]  /*2300*/  SEL R3, R9, R3, !P0 ;  /* 0x0000000309037207 */ /* 0x000fe40004000000 */
[----:B----4-:R-:W-:-:S04]  /*2310*/  ISETP.NE.AND P1, PT, R7, 0x1, PT ;  /* 0x000000010700780c */ /* 0x010fc80003f25270 */
[----:B------:R-:W-:-:S05]  /*2320*/  SEL R4, R10, R4, !P1 ;  /* 0x000000040a047207 */ /* 0x000fca0004800000 */
[----:B------:R-:W-:Y:S02]  /*2330*/  IMAD.IADD R5, R3, 0x1, -R4 ;  /* 0x0000000103057824 */ /* 0x000fe400078e0a04 */
[----:B------:R-:W-:Y:S02]  /*2340*/  IMAD.IADD R3, R4, 0x1, -R3 ;  /* 0x0000000104037824 */ /* 0x000fe400078e0a03 */
[----:B------:R-:W-:Y:S02]  /*2350*/  IMAD R10, R5, R7, R10 ;  /* 0x00000007050a7224 */ /* 0x000fe400078e020a */
[----:B------:R-:W-:-:S07]  /*2360*/  IMAD R9, R3, R2, R9 ;  /* 0x0000000203097224 */ /* 0x000fce00078e0209 */
.L_x_34:
[----:B------:R-:W-:Y:S01]  /*2370*/  VIADD R16, R16, 0x1 ;  /* 0x0000000110107836 */ /* 0x000fe20000000000 */
[----:B------:R-:W-:Y:S01]  /*2380*/  PLOP3.LUT P1, PT, PT, PT, PT, 0x80, 0x8 ;  /* 0x000000000008781c */ /* 0x000fe20003f2f070 */
[----:B------:R-:W-:Y:S02]  /*2390*/  IMAD.IADD R15, R10, 0x1, R63 ;  /* 0x000000010a0f7824 */ /* 0x000fe400078e023f */
[----:B------:R-:W-:Y:S01]  /*23a0*/  IMAD.IADD R14, R9, 0x1, R62 ;  /* 0x00000001090e7824 */ /* 0x000fe200078e023e */
[----:B------:R-:W-:-:S04]  /*23b0*/  ISETP.NE.AND P0, PT, R16, 0x2, PT ;  /* 0x000000021000780c */ /* 0x000fc80003f05270 */
[----:B------:R-:W-:Y:S02]  /*23c0*/  SEL R2, RZ, 0x1, P0 ;  /* 0x00000001ff027807 */ /* 0x000fe40000000000 */
[----:B------:R-:W-:Y:S02]  /*23d0*/  SEL R16, R16, RZ, P0 ;  /* 0x000000ff10107207 */ /* 0x000fe40000000000 */
[----:B------:R-:W-:Y:S01]  /*23e0*/  LOP3.LUT R13, R13, R2, RZ, 0x3c, !PT ;  /* 0x000000020d0d7212 */ /* 0x000fe200078e3cff */
[----:B------:R-:W-:Y:S06]  /*23f0*/  @P2 BRA `(.L_x_35) ;  /* 0xfffffff000402947 */ /* 0x000fec000383ffff */
[----:B------:R-:W-:Y:S01]  /*2400*/  UIADD3 UR5, UPT, UPT, UR4, 0x10, URZ ;  /* 0x0000001004057890 */ /* 0x000fe2000fffe0ff */
[----:B------:R-:W-:-:S03]  /*2410*/  SHF.L.U32 R2, R17, 0x1f, RZ ;  /* 0x0000001f11027819 */ /* 0x000fc600000006ff */
[----:B------:R-:W-:-:S09]  /*2420*/  ULEA UR4, UR6, UR5, 0x3 ;  /* 0x0000000506047291 */ /* 0x000fd2000f8e18ff */
[----:B------:R-:W1:Y:S02]  /*2430*/  SYNCS.PHASECHK.TRANS64.TRYWAIT P0, [UR4], R2 ;  /* 0x00000002ff0075a7 */ /* 0x000e640008001104 */
[----:B-1----:R-:W-:Y:S05]  /*2440*/  @!P0 BRA `(.L_x_36) ;  /* 0x00000058004c8947 */ /* 0x002fea0003800000 */
.L_x_134:
[----:B------:R-:W-:-:S04]  /*2450*/  UIADD3 UR6, UPT, UPT, UR6, 0x1, URZ ;  /* 0x0000000106067890 */ /* 0x000fc8000fffe0ff */
[----:B------:R-:W-:-:S04]  /*2460*/  UISETP.NE.AND UP0, UPT, UR6, 0x2, UPT ;  /* 0x000000020600788c */ /* 0x000fc8000bf05270 */
[----:B------:R-:W-:Y:S02]  /*2470*/  USEL UR4, URZ, 0x1, UP0 ;  /* 0x00000001ff047887 */ /* 0x000fe40008000000 */
[----:B------:R-:W-:-:S04]  /*2480*/  USEL UR6, UR6, URZ, UP0 ;  /* 0x000000ff06067287 */ /* 0x000fc80008000000 */
[----:B------:R-:W-:Y:S01]  /*2490*/  ULEA UR6, UR6, UR5, 0x3 ;  /* 0x0000000506067291 */ /* 0x000fe2000f8e18ff */
[----:B-1----:R-:W-:-:S04]  /*24a0*/  LOP3.LUT R2, R17, UR4, RZ, 0x3c, !PT ;  /* 0x0000000411027c12 */ /* 0x002fc8000f8e3cff */
[----:B------:R-:W-:Y:S01]  /*24b0*/  SHF.L.U32 R2, R2, 0x1f, RZ ;  /* 0x0000001f02027819 */ /* 0x000fe200000006ff */
[----:B----4-:R-:W-:-:S07]  /*24c0*/  IMAD.U32 R0, RZ, RZ, UR6 ;  /* 0x00000006ff007e24 */ /* 0x010fce000f8e00ff */
.L_x_37:
[----:B-1----:R1:W2:Y:S02]  /*24d0*/  SYNCS.PHASECHK.TRANS64.TRYWAIT P0, [R0+URZ], R2 ;  /* 0x00000002000075a7 */ /* 0x0022a400080011ff */
[----:B--2---:R-:W-:Y:S05]  /*24e0*/  @!P0 NANOSLEEP.SYNCS 0x989680 ;  /* 0x009896800000895d */ /* 0x004fea0003900000 */
[----:B------:R-:W2:Y:S02]  /*24f0*/  @!P0 SYNCS.PHASECHK.TRANS64 P0, [R0+URZ], R2 ;  /* 0x00000002000085a7 */ /* 0x000ea400080010ff */
[----:B--2---:R-:W-:Y:S05]  /*2500*/  @P0 EXIT ;  /* 0x000000000000094d */ /* 0x004fea0003800000 */
[----:B------:R-:W-:Y:S05]  /*2510*/  BRA `(.L_x_37) ;  /* 0xfffffffc00ec7947 */ /* 0x000fea000383ffff */
.L_x_17:
[----:B------:R-:W-:-:S04]  /*2520*/  UISETP.NE.AND UP1, UPT, UR37, URZ, UPT ;  /* 0x000000ff2500728c */ /* 0x000fc8000bf25270 */
[----:B------:R-:W-:-:S09]  /*2530*/  UISETP.NE.OR UP1, UPT, UR8, 0x1, UP1 ;  /* 0x000000010800788c */ /* 0x000fd20008f25670 */
[----:B------:R-:W-:Y:S05]  /*2540*/  BRA.U UP1, `(.L_x_38) ;  /* 0x0000000501487547 */ /* 0x000fea000b800000 */
[----:B------:R-:W-:Y:S01]  /*2550*/  ISETP.NE.AND P2, PT, R2, RZ, PT ;  /* 0x000000ff0200720c */ /* 0x000fe20003f45270 */
[----:B------:R-:W-:Y:S01]  /*2560*/  IMAD.MOV.U32 R12, RZ, RZ, 0x1 ;  /* 0x00000001ff0c7424 */ /* 0x000fe200078e00ff */
[----:B------:R-:W-:Y:S02]  /*2570*/  CS2R R10, SRZ ;  /* 0x00000000000a7805 */ /* 0x000fe4000001ff00 */
[----:B------:R-:W-:Y:S01]  /*2580*/  CS2R R8, SRZ ;  /* 0x0000000000087805 */ /* 0x000fe2000001ff00 */
[----:B------:R-:W-:Y:S01]  /*2590*/  UMOV UR4, 0x400 ;  /* 0x0000040000047882 */ /* 0x000fe20000000000 */
[----:B------:R-:W-:Y:S01]  /*25a0*/  UMOV UR6, URZ ;  /* 0x000000ff00067c82 */ /* 0x000fe20008000000 */
[----:B------:R-:W-:-:S12]  /*25b0*/  ULEA UR37, UR37, UR4, 0x18 ;  /* 0x0000000425257291 */ /* 0x000fd8000f8ec0ff */
.L_x_42:
[----:B------:R-:W-:Y:S02]  /*25c0*/  LEA R0, R8, UR37, 0x3 ;  /* 0x0000002508007c11 */ /* 0x000fe4000f8e18ff */
[----:B------:R-:W-:-:S03]  /*25d0*/  SHF.L.U32 R4, R9, 0x1f, RZ ;  /* 0x0000001f09047819 */ /* 0x000fc600000006ff */
[----:B------:R-:W-:Y:S01]  /*25e0*/  VIADD R5, R0, 0xe0 ;  /* 0x000000e000057836 */ /* 0x000fe20000000000 */
[----:B------:R-:W1:Y:S02]  /*25f0*/  SYNCS.PHASECHK.TRANS64.TRYWAIT P0, [R0+URZ+0xd0], R4 ;  /* 0x0000d004000075a7 */ /* 0x000e6400080011ff */
[----:B-1----:R-:W-:Y:S05]  /*2600*/  @!P0 BRA `(.L_x_39) ;  /* 0x0000005400f48947 */ /* 0x002fea0003800000 */
.L_x_135:
[----:B------:R-:W-:Y:S01]  /*2610*/  ULEA UR5, UR6, UR37, 0x3 ;  /* 0x0000002506057291 */ /* 0x000fe2000f8e18ff */
[----:B-1----:R-:W-:Y:S01]  /*2620*/  PRMT R0, RZ, 0x654, R5 ;  /* 0x00000654ff007816 */ /* 0x002fe20000000005 */
[----:B------:R-:W-:Y:S01]  /*2630*/  @!P2 IMAD.MOV.U32 R4, RZ, RZ, 0x10 ;  /* 0x00000010ff04a424 */ /* 0x000fe200078e00ff */
[----:B------:R-:W-:Y:S01]  /*2640*/  SHF.L.U32 R5, R12, 0x1f, RZ ;  /* 0x0000001f0c057819 */ /* 0x000fe200000006ff */
[----:B------:R-:W-:Y:S01]  /*2650*/  UIADD3 UR4, UPT, UPT, UR5, 0x70, URZ ;  /* 0x0000007005047890 */ /* 0x000fe2000fffe0ff */
[----:B------:R1:W-:Y:S05]  /*2660*/  SYNCS.ARRIVE.TRANS64.RED.A1T0 RZ, [R0+URZ], RZ ;  /* 0x000000ff00ff79a7 */ /* 0x0003ea00081004ff */
[----:B------:R-:W-:Y:S01]  /*2670*/  IMAD.U32 R6, RZ, RZ, UR4 ;  /* 0x00000004ff067e24 */ /* 0x000fe2000f8e00ff */
[----:B------:R-:W2:Y:S04]  /*2680*/  SYNCS.PHASECHK.TRANS64.TRYWAIT P0, [UR5+0x80], R5 ;  /* 0x00008005ff0075a7 */ /* 0x000ea80008001105 */
[----:B------:R-:W-:Y:S01]  /*2690*/  PRMT R6, R2, 0x654, R6 ;  /* 0x0000065402067816 */ /* 0x000fe20000000006 */
[----:B-12---:R-:W-:Y:S06]  /*26a0*/  @!P0 BRA `(.L_x_40) ;  /* 0x0000005400e08947 */ /* 0x006fec0003800000 */
.L_x_137:
[----:B------:R-:W-:Y:S01]  /*26b0*/  ULEA UR4, UR6, UR37, 0x4 ;  /* 0x0000002506047291 */ /* 0x000fe2000f8e20ff */
[----:B------:R-:W-:Y:S01]  /*26c0*/  SEL R3, R6, R3, !P2 ;  /* 0x0000000306037207 */ /* 0x000fe20005000000 */
[----:B------:R-:W-:Y:S01]  /*26d0*/  UIADD3 UR5, UPT, UPT, UR5, 0x70, URZ ;  /* 0x0000007005057890 */ /* 0x000fe2000fffe0ff */
[----:B-1----:R-:W-:Y:S01]  /*26e0*/  LEA R0, R11, UR37, 0x3 ;  /* 0x000000250b007c11 */ /* 0x002fe2000f8e18ff */
[----:B------:R-:W-:Y:S01]  /*26f0*/  UIADD3 UR4, UPT, UPT, UR4, 0x100, URZ ;  /* 0x0000010004047890 */ /* 0x000fe2000fffe0ff */
[----:B------:R1:W-:Y:S01]  /*2700*/  @!P2 SYNCS.ARRIVE.TRANS64.RED RZ, [R3+URZ], R4 ;  /* 0x0000000403ffa9a7 */ /* 0x0003e200080004ff */
[----:B------:R-:W-:Y:S01]  /*2710*/  UIADD3 UR6, UPT, UPT, UR6, 0x1, URZ ;  /* 0x0000000106067890 */ /* 0x000fe2000fffe0ff */
[----:B------:R-:W-:-:S03]  /*2720*/  VIADD R8, R8, 0x1 ;  /* 0x0000000108087836 */ /* 0x000fc60000000000 */
[----:B------:R-:W-:Y:S02]  /*2730*/  UISETP.NE.AND UP0, UPT, UR6, 0x2, UPT ;  /* 0x000000020600788c */ /* 0x000fe4000bf05270 */
[----:B------:R-:W-:Y:S01]  /*2740*/  ISETP.NE.AND P0, PT, R8, 0x2, PT ;  /* 0x000000020800780c */ /* 0x000fe20003f05270 */
[----:B------:R-:W-:Y:S06]  /*2750*/  UGETNEXTWORKID.BROADCAST [UR4], [UR5] ;  /* 0x00000000040073ca */ /* 0x000fec0008000100 */
[----:B------:R-:W-:Y:S02]  /*2760*/  USEL UR4, URZ, 0x1, UP0 ;  /* 0x00000001ff047887 */ /* 0x000fe40008000000 */
[----:B------:R-:W-:-:S04]  /*2770*/  USEL UR6, UR6, URZ, UP0 ;  /* 0x000000ff06067287 */ /* 0x000fc80008000000 */
[----:B------:R-:W-:Y:S02]  /*2780*/  LOP3.LUT R12, R12, UR4, RZ, 0x3c, !PT ;  /* 0x000000040c0c7c12 */ /* 0x000fe4000f8e3cff */
[----:B-1----:R-:W-:-:S04]  /*2790*/  SHF.L.U32 R4, R10, 0x1f, RZ ;  /* 0x0000001f0a047819 */ /* 0x002fc800000006ff */
[----:B------:R-:W1:Y:S02]  /*27a0*/  SYNCS.PHASECHK.TRANS64.TRYWAIT P1, [R0+URZ+0x70], R4 ;  /* 0x00007004000075a7 */ /* 0x000e6400080211ff */
[----:B-1----:R-:W-:Y:S05]  /*27b0*/  @!P1 BRA `(.L_x_41) ;  /* 0x0000005400b49947 */ /* 0x002fea0003800000 */
.L_x_138:
[C---:B-1----:R-:W-:Y:S01]  /*27c0*/  LEA R4, R11.reuse, UR37, 0x4 ;  /* 0x000000250b047c11 */ /* 0x042fe2000f8e20ff */
[----:B------:R-:W-:Y:S01]  /*27d0*/  VIADD R0, R0, 0x80 ;  /* 0x0000008000007836 */ /* 0x000fe20000000000 */
[----:B------:R-:W-:Y:S01]  /*27e0*/  SEL R8, R8, RZ, P0 ;  /* 0x000000ff08087207 */ /* 0x000fe20000000000 */
[----:B------:R-:W-:-:S03]  /*27f0*/  VIADD R11, R11, 0x1 ;  /* 0x000000010b0b7836 */ /* 0x000fc60000000000 */
[----:B------:R-:W1:Y:S01]  /*2800*/  LDS.128 R4, [R4+0x100] ;  /* 0x0001000004047984 */ /* 0x000e620000000c00 */
[----:B------:R-:W-:Y:S02]  /*2810*/  PRMT R0, RZ, 0x654, R0 ;  /* 0x00000654ff007816 */ /* 0x000fe40000000000 */
[C---:B------:R-:W-:Y:S01]  /*2820*/  ISETP.NE.AND P1, PT, R11.reuse, 0x2, PT ;  /* 0x000000020b00780c */ /* 0x040fe20003f25270 */
[----:B------:R-:W-:Y:S01]  /*2830*/  @!PT LDS RZ, [RZ] ;  /* 0x00000000fffff984 */ /* 0x000fe20000000800 */
[----:B------:R-:W-:Y:S01]  /*2840*/  @!PT LDS RZ, [RZ] ;  /* 0x00000000fffff984 */ /* 0x000fe20000000800 */
[----:B------:R-:W-:Y:S01]  /*2850*/  @!PT LDS RZ, [RZ] ;  /* 0x00000000fffff984 */ /* 0x000fe20000000800 */
[----:B------:R-:W-:Y:S01]  /*2860*/  @!PT LDS RZ, [RZ] ;  /* 0x00000000fffff984 */ /* 0x000fe20000000800 */
[----:B------:R2:W-:Y:S06]  /*2870*/  MEMBAR.ALL.CTA ;  /* 0x0000000000007992 */ /* 0x0005ec0000008000 */
[----:B--2---:R-:W2:Y:S01]  /*2880*/  FENCE.VIEW.ASYNC.S ;  /* 0x00000000000073c6 */ /* 0x004ea20000000000 */
[----:B------:R-:W-:Y:S01]  /*2890*/  SEL R11, R11, RZ, P1 ;  /* 0x000000ff0b0b7207 */ /* 0x000fe20000800000 */
[----:B--2---:R2:W-:Y:S01]  /*28a0*/  SYNCS.ARRIVE.TRANS64.RED.A1T0 RZ, [R0+URZ], RZ ;  /* 0x000000ff00ff79a7 */ /* 0x0045e200081004ff */
[----:B-1----:R-:W-:-:S02]  /*28b0*/  LOP3.LUT P3, RZ, R6, 0x1, RZ, 0xc0, !PT ;  /* 0x0000000106ff7812 */ /* 0x002fc4000786c0ff */
[----:B------:R-:W-:-:S04]  /*28c0*/  SEL R4, RZ, 0x1, P1 ;  /* 0x00000001ff047807 */ /* 0x000fc80000800000 */
[----:B------:R-:W-:Y:S02]  /*28d0*/  LOP3.LUT R10, R10, R4, RZ, 0x3c, !PT ;  /* 0x000000040a0a7212 */ /* 0x000fe400078e3cff */
[----:B--2---:R-:W-:-:S04]  /*28e0*/  SEL R0, RZ, 0x1, P0 ;  /* 0x00000001ff007807 */ /* 0x004fc80000000000 */
[----:B------:R-:W-:Y:S01]  /*28f0*/  LOP3.LUT R9, R9, R0, RZ, 0x3c, !PT ;  /* 0x0000000009097212 */ /* 0x000fe200078e3cff */
[----:B------:R-:W-:Y:S06]  /*2900*/  @P3 BRA `(.L_x_42) ;  /* 0xfffffffc002c3947 */ /* 0x000fec000383ffff */
[----:B------:R-:W-:Y:S01]  /*2910*/  ULEA UR5, UR6, UR37, 0x3 ;  /* 0x0000002506057291 */ /* 0x000fe2000f8e18ff */
[----:B------:R-:W-:-:S08]  /*2920*/  SHF.L.U32 R2, R12, 0x1f, RZ ;  /* 0x0000001f0c027819 */ /* 0x000fd000000006ff */
[----:B------:R-:W1:Y:S02]  /*2930*/  SYNCS.PHASECHK.TRANS64 P0, [UR5+0x80], R2 ;  /* 0x00008002ff0075a7 */ /* 0x000e640008001005 */
[----:B-1----:R-:W-:Y:S05]  /*2940*/  @P0 BRA `(.L_x_43) ;  /* 0x0000000000080947 */ /* 0x002fea0003800000 */
[----:B------:R-:W1:Y:S02]  /*2950*/  SYNCS.PHASECHK.TRANS64.TRYWAIT P0, [UR5+0x80], R2 ;  /* 0x00008002ff0075a7 */ /* 0x000e640008001105 */
[----:B-1----:R-:W-:Y:S05]  /*2960*/  @!P0 BRA `(.L_x_44) ;  /* 0x00000054005c8947 */ /* 0x002fea0003800000 */
.L_x_43:
[----:B------:R-:W-:-:S04]  /*2970*/  UIADD3 UR4, UPT, UPT, UR6, 0x1, URZ ;  /* 0x0000000106047890 */ /* 0x000fc8000fffe0ff */
[----:B------:R-:W-:-:S04]  /*2980*/  UISETP.NE.AND UP0, UPT, UR4, 0x2, UPT ;  /* 0x000000020400788c */ /* 0x000fc8000bf05270 */
[----:B------:R-:W-:Y:S02]  /*2990*/  USEL UR7, URZ, 0x1, UP0 ;  /* 0x00000001ff077887 */ /* 0x000fe40008000000 */
[----:B------:R-:W-:-:S04]  /*29a0*/  USEL UR4, UR4, URZ, UP0 ;  /* 0x000000ff04047287 */ /* 0x000fc80008000000 */
[----:B------:R-:W-:Y:S01]  /*29b0*/  ULEA UR4, UR4, UR37, 0x3 ;  /* 0x0000002504047291 */ /* 0x000fe2000f8e18ff */
[----:B-1----:R-:W-:-:S04]  /*29c0*/  LOP3.LUT R2, R12, UR7, RZ, 0x3c, !PT ;  /* 0x000000070c027c12 */ /* 0x002fc8000f8e3cff */
[----:B------:R-:W-:-:S04]  /*29d0*/  SHF.L.U32 R0, R2, 0x1f, RZ ;  /* 0x0000001f02007819 */ /* 0x000fc800000006ff */
[----:B------:R-:W1:Y:S02]  /*29e0*/  SYNCS.PHASECHK.TRANS64 P0, [UR4+0x80], R0 ;  /* 0x00008000ff0075a7 */ /* 0x000e640008001004 */
[----:B-1----:R-:W-:Y:S05]  /*29f0*/  @P0 EXIT ;  /* 0x000000000000094d */ /* 0x002fea0003800000 */
[----:B------:R-:W-:Y:S02]  /*2a00*/  SHF.L.U32 R2, R2, 0x1f, RZ ;  /* 0x0000001f02027819 */ /* 0x000fe400000006ff */
[----:B------:R-:W-:-:S07]  /*2a10*/  MOV R0, UR4 ;  /* 0x0000000400007c02 */ /* 0x000fce0008000f00 */
.L_x_45:
[----:B-1----:R1:W2:Y:S02]  /*2a20*/  SYNCS.PHASECHK.TRANS64.TRYWAIT P0, [R0+URZ+0x80], R2 ;  /* 0x00008002000075a7 */ /* 0x0022a400080011ff */
[----:B--2---:R-:W-:Y:S05]  /*2a30*/  @!P0 NANOSLEEP.SYNCS 0x989680 ;  /* 0x009896800000895d */ /* 0x004fea0003900000 */
[----:B------:R-:W2:Y:S02]  /*2a40*/  @!P0 SYNCS.PHASECHK.TRANS64 P0, [R0+URZ+0x80], R2 ;  /* 0x00008002000085a7 */ /* 0x000ea400080010ff */
[----:B--2---:R-:W-:Y:S05]  /*2a50*/  @P0 EXIT ;  /* 0x000000000000094d */ /* 0x004fea0003800000 */
[----:B------:R-:W-:Y:S05]  /*2a60*/  BRA `(.L_x_45) ;  /* 0xfffffffc00ec7947 */ /* 0x000fea000383ffff */
.L_x_38:
[----:B------:R-:W-:-:S09]  /*2a70*/  UISETP.NE.AND UP1, UPT, UR8, URZ, UPT ;  /* 0x000000ff0800728c */ /* 0x000fd2000bf25270 */
[----:B------:R-:W-:Y:S05]  /*2a80*/  BRA.U UP1, `(.L_x_46) ;  /* 0x00000011013c7547 */ /* 0x000fea000b800000 */
[----:B------:R-:W-:Y:S01]  /*2a90*/  UMOV UR4, 0x40 ;  /* 0x0000004000047882 */ /* 0x000fe20000000000 */
[----:B------:R-:W-:Y:S01]  /*2aa0*/  NOP ;  /* 0x0000000000007918 */ /* 0x000fe20000000000 */
[----:B------:R-:W-:Y:S01]  /*2ab0*/  ULEA UR4, UR37, UR4, 0x18 ;  /* 0x0000000425047291 */ /* 0x000fe2000f8ec0ff */
[----:B------:R-:W-:Y:S02]  /*2ac0*/  UMOV UR5, 0x400 ;  /* 0x0000040000057882 */ /* 0x000fe40000000000 */
[----:B------:R-:W-:-:S06]  /*2ad0*/  ULEA UR37, UR37, UR5, 0x18 ;  /* 0x0000000525257291 */ /* 0x000fcc000f8ec0ff */
[----:B------:R-:W1:Y:S02]  /*2ae0*/  LDS.U8 R0, [UR4+0x1c] ;  /* 0x00001c04ff007984 */ /* 0x000e640008000000 */
[----:B-1----:R-:W-:-:S13]  /*2af0*/  ISETP.NE.AND P0, PT, R0, RZ, PT ;  /* 0x000000ff0000720c */ /* 0x002fda0003f05270 */
[----:B------:R-:W-:Y:S05]  /*2b00*/  @P0 BRA `(.L_x_47) ;  /* 0x0000000000580947 */ /* 0x000fea0003800000 */
[----:B------:R-:W-:-:S13]  /*2b10*/  ELECT P0, URZ, PT ;  /* 0x0000000000ff782f */ /* 0x000fda0003800000 */
[----:B------:R-:W-:Y:S05]  /*2b20*/  @!P0 BRA `(.L_x_48) ;  /* 0x0000000000608947 */ /* 0x000fea0003800000 */
[----:B------:R-:W-:Y:S01]  /*2b30*/  UMOV UR5, 0x10 ;  /* 0x0000001000057882 */ /* 0x000fe20000000000 */
[----:B------:R-:W-:Y:S01]  /*2b40*/  HFMA2 R0, -RZ, RZ, 0, 5.9604644775390625e-08 ;  /* 0x00000001ff007431 */ /* 0x000fe200000001ff */
[----:B------:R-:W-:-:S03]  /*2b50*/  MOV R2, 0xffff ;  /* 0x0000ffff00027802 */ /* 0x000fc60000000f00 */
[----:B------:R-:W-:Y:S04]  /*2b60*/  DEPBAR.LE SB1, 0x36 ;  /* 0x00009d800000791a */ /* 0x000fe80000000000 */
[----:B------:R-:W1:Y:S02]  /*2b70*/  UTCATOMSWS.FIND_AND_SET.ALIGN UP0, UR5, UR5 ;  /* 0x00000005000575e3 */ /* 0x000e640008000800 */
[----:B-1----:R-:W-:Y:S01]  /*2b80*/  MOV R3, UR5 ;  /* 0x0000000500037c02 */ /* 0x002fe20008000f00 */
[----:B------:R-:W-:Y:S06]  /*2b90*/  BRA.U UP0, `(.L_x_49) ;  /* 0x0000000100187547 */ /* 0x000fec000b800000 */
.L_x_50:
[----:B------:R-:W-:Y:S05]  /*2ba0*/  NANOSLEEP 0x64 ;  /* 0x000000640000795d */ /* 0x000fea0003800000 */
[----:B------:R-:W-:-:S05]  /*2bb0*/  UMOV UR5, 0x10 ;  /* 0x0000001000057882 */ /* 0x000fca0000000000 */
[----:B------:R-:W-:Y:S04]  /*2bc0*/  DEPBAR.LE SB1, 0x36 ;  /* 0x00009d800000791a */ /* 0x000fe80000000000 */
[----:B------:R-:W1:Y:S02]  /*2bd0*/  UTCATOMSWS.FIND_AND_SET.ALIGN UP0, UR5, UR5 ;  /* 0x00000005000575e3 */ /* 0x000e640008000800 */
[----:B-1----:R-:W-:Y:S01]  /*2be0*/  MOV R3, UR5 ;  /* 0x0000000500037c02 */ /* 0x002fe20008000f00 */
[----:B------:R-:W-:Y:S05]  /*2bf0*/  BRA.U !UP0, `(.L_x_50) ;  /* 0xfffffffd08e87547 */ /* 0x000fea000b83ffff */
.L_x_49:
[-C--:B------:R-:W-:Y:S02]  /*2c00*/  SHF.L.U32 R2, R2, R3.reuse, RZ ;  /* 0x0000000302027219 */ /* 0x080fe400000006ff */
[----:B------:R-:W-:Y:S01]  /*2c10*/  SHF.L.U32 R0, R0, R3, RZ ;  /* 0x0000000300007219 */ /* 0x000fe200000006ff */
[----:B------:R-:W-:Y:S02]  /*2c20*/  IMAD.SHL.U32 R3, R3, 0x20, RZ ;  /* 0x0000002003037824 */ /* 0x000fe400078e00ff */
[----:B------:R1:W-:Y:S04]  /*2c30*/  ATOMS.OR RZ, [UR4+0x14], R2 ;  /* 0x00001402ffff798c */ /* 0x0003e8000b000004 */
[----:B------:R1:W-:Y:S04]  /*2c40*/  ATOMS.OR RZ, [UR4+0x18], R0 ;  /* 0x00001800ffff798c */ /* 0x0003e8000b000004 */
[----:B------:R1:W-:Y:S01]  /*2c50*/  STS [UR37+0x120], R3 ;  /* 0x00012003ff007988 */ /* 0x0003e20008000825 */
[----:B------:R-:W-:Y:S05]  /*2c60*/  BRA `(.L_x_48) ;  /* 0x0000000000107947 */ /* 0x000fea0003800000 */
.L_x_47:
[----:B------:R-:W-:Y:S02]  /*2c70*/  MOV R0, 0xffffffff ;  /* 0xffffffff00007802 */ /* 0x000fe40000000f00 */
[----:B------:R-:W-:-:S03]  /*2c80*/  MOV R2, 0x2cb0 ;  /* 0x00002cb000027802 */ /* 0x000fc60000000f00 */
[----:B------:R1:W-:Y:S04]  /*2c90*/  STS [UR37+0x120], R0 ;  /* 0x00012000ff007988 */ /* 0x0003e80008000825 */
[----:B-1-3-5:R-:W-:Y:S05]  /*2ca0*/  CALL.REL.NOINC `($__internal_1_$__cuda_sm10x_tcgen05_guardrail_trap_phase_invalid_during_alloc) ;  /* 0x0000005800a47944 */ /* 0x02afea0003c00000 */
.L_x_48:
[----:B------:R-:W-:Y:S05]  /*2cb0*/  WARPSYNC.ALL ;  /* 0x0000000000007948 */ /* 0x000fea0003800000 */
[----:B------:R-:W2:Y:S01]  /*2cc0*/  S2UR UR5, SR_CgaCtaId ;  /* 0x00000000000579c3 */ /* 0x000ea20000008800 */
[----:B------:R-:W-:Y:S01]  /*2cd0*/  UMOV UR4, 0x400 ;  /* 0x0000040000047882 */ /* 0x000fe20000000000 */
[----:B------:R-:W-:-:S06]  /*2ce0*/  NOP ;  /* 0x0000000000007918 */ /* 0x000fcc0000000000 */
[----:B------:R-:W-:Y:S06]  /*2cf0*/  BAR.ARV 0x6, 0xa0 ;  /* 0x0182800000007b1d */ /* 0x000fec0000002000 */
[----:B------:R-:W4:Y:S01]  /*2d00*/  LDCU UR7, c[0x0][0x38c] ;  /* 0x00007180ff0777ac */ /* 0x000f220008000800 */
[----:B------:R-:W-:Y:S01]  /*2d10*/  IMAD.MOV.U32 R11, RZ, RZ, 0x1 ;  /* 0x00000001ff0b7424 */ /* 0x000fe200078e00ff */
[----:B------:R-:W-:Y:S01]  /*2d20*/  CS2R R8, SRZ ;  /* 0x0000000000087805 */ /* 0x000fe2000001ff00 */
[----:B------:R-:W-:Y:S01]  /*2d30*/  IMAD.MOV.U32 R10, RZ, RZ, RZ ;  /* 0x000000ffff0a7224 */ /* 0x000fe200078e00ff */
[----:B------:R-:W3:Y:S01]  /*2d40*/  LDCU UR6, c[0x0][0x38c] ;  /* 0x00007180ff0677ac */ /* 0x000ee20008000800 */
[----:B------:R-:W-:Y:S01]  /*2d50*/  UMOV UR15, URZ ;  /* 0x000000ff000f7c82 */ /* 0x000fe20008000000 */
[----:B------:R-:W-:Y:S01]  /*2d60*/  UMOV UR14, URZ ;  /* 0x000000ff000e7c82 */ /* 0x000fe20008000000 */
[----:B--2---:R-:W-:Y:S01]  /*2d70*/  ULEA UR5, UR5, UR4, 0x18 ;  /* 0x0000000405057291 */ /* 0x004fe2000f8ec0ff */
[----:B------:R-:W-:Y:S01]  /*2d80*/  UMOV UR32, 0x0 ;  /* 0x0000000000207882 */ /* 0x000fe20000000000 */
[----:B------:R-:W-:-:S02]  /*2d90*/  UMOV UR33, 0x4200910 ;  /* 0x0420091000217882 */ /* 0x000fc40000000000 */
[----:B------:R-:W-:Y:S02]  /*2da0*/  UIADD3 UR9, UPT, UPT, UR5, 0x8800, URZ ;  /* 0x0000880005097890 */ /* 0x000fe4000fffe0ff */
[----:B------:R-:W-:Y:S02]  /*2db0*/  UIADD3 UR10, UPT, UPT, UR5, 0x10800, URZ ;  /* 0x00010800050a7890 */ /* 0x000fe4000fffe0ff */
[----:B----4-:R-:W-:Y:S01]  /*2dc0*/  UIADD3 UR7, UPT, UPT, UR7, 0x3f, URZ ;  /* 0x0000003f07077890 */ /* 0x010fe2000fffe0ff */
[----:B-1----:R-:W1:Y:S01]  /*2dd0*/  LDS R0, [UR5+0x120] ;  /* 0x00012005ff007984 */ /* 0x002e620008000800 */
[----:B------:R-:W-:Y:S02]  /*2de0*/  USHF.R.U32.HI UR9, URZ, 0x4, UR9 ;  /* 0x00000004ff097899 */ /* 0x000fe40008011609 */
[----:B------:R-:W-:Y:S02]  /*2df0*/  USHF.R.S32.HI UR4, URZ, 0x1f, UR7 ;  /* 0x0000001fff047899 */ /* 0x000fe40008011407 */
[----:B------:R-:W-:-:S02]  /*2e00*/  USHF.R.U32.HI UR10, URZ, 0x4, UR10 ;  /* 0x00000004ff0a7899 */ /* 0x000fc4000801160a */
[----:B------:R-:W-:Y:S02]  /*2e10*/  ULEA.HI UR4, UR4, UR7, URZ, 0x6 ;  /* 0x0000000704047291 */ /* 0x000fe4000f8f30ff */
[----:B------:R-:W-:Y:S02]  /*2e20*/  ULOP3.LUT UR9, UR9, 0x3fff, URZ, 0xc0, !UPT ;  /* 0x00003fff09097892 */ /* 0x000fe4000f8ec0ff */
[----:B------:R-:W-:Y:S02]  /*2e30*/  USHF.R.S32.HI UR4, URZ, 0x6, UR4 ;  /* 0x00000006ff047899 */ /* 0x000fe40008011404 */
[----:B------:R-:W-:Y:S02]  /*2e40*/  ULOP3.LUT UR10, UR10, 0x3fff, URZ, 0xc0, !UPT ;  /* 0x00003fff0a0a7892 */ /* 0x000fe4000f8ec0ff */
[----:B------:R-:W-:Y:S01]  /*2e50*/  UISETP.LT.AND UP0, UPT, UR4, 0x1, UPT ;  /* 0x000000010400788c */ /* 0x000fe2000bf01270 */
[----:B------:R-:W-:Y:S01]  /*2e60*/  UMOV UR30, 0x0 ;  /* 0x00000000001e7882 */ /* 0x000fe20000000000 */
[----:B------:R-:W-:-:S02]  /*2e70*/  UMOV UR31, 0x4200910 ;  /* 0x04200910001f7882 */ /* 0x000fc40000000000 */
[----:B------:R-:W-:Y:S01]  /*2e80*/  USEL UR8, UR4, 0x1, !UP0 ;  /* 0x0000000104087887 */ /* 0x000fe2000c000000 */
[----:B------:R-:W-:Y:S01]  /*2e90*/  UMOV UR28, 0x0 ;  /* 0x00000000001c7882 */ /* 0x000fe20000000000 */
[----:B------:R-:W-:Y:S01]  /*2ea0*/  UMOV UR29, 0x4200910 ;  /* 0x04200910001d7882 */ /* 0x000fe20000000000 */
[----:B------:R-:W-:Y:S01]  /*2eb0*/  UMOV UR26, 0x0 ;  /* 0x00000000001a7882 */ /* 0x000fe20000000000 */
[----:B------:R-:W-:Y:S01]  /*2ec0*/  UMOV UR27, 0x4200910 ;  /* 0x04200910001b7882 */ /* 0x000fe20000000000 */
[----:B------:R-:W-:Y:S01]  /*2ed0*/  UMOV UR24, 0x0 ;  /* 0x0000000000187882 */ /* 0x000fe20000000000 */
[----:B------:R-:W-:Y:S01]  /*2ee0*/  UMOV UR25, 0x4200910 ;  /* 0x0420091000197882 */ /* 0x000fe20000000000 */
[----:B------:R-:W-:Y:S01]  /*2ef0*/  UMOV UR22, 0x0 ;  /* 0x0000000000167882 */ /* 0x000fe20000000000 */
[----:B------:R-:W-:Y:S01]  /*2f00*/  UMOV UR23, 0x4200910 ;  /* 0x0420091000177882 */ /* 0x000fe20000000000 */
[----:B------:R-:W-:Y:S02]  /*2f10*/  ULOP3.LUT UR9, UR9, 0x10000, URZ, 0xfc, !UPT ;  /* 0x0001000009097892 */ /* 0x000fe4000f8efcff */
[----:B------:R-:W-:-:S02]  /*2f20*/  ULOP3.LUT UR10, UR10, 0x10000, URZ, 0xfc, !UPT ;  /* 0x000100000a0a7892 */ /* 0x000fc4000f8efcff */
[----:B------:R-:W-:Y:S02]  /*2f30*/  UIADD3 UR8, UPT, UPT, -UR8, URZ, URZ ;  /* 0x000000ff08087290 */ /* 0x000fe4000fffe1ff */
[----:B---3--:R-:W-:Y:S01]  /*2f40*/  UISETP.GE.AND UP3, UPT, UR6, 0x1, UPT ;  /* 0x000000010600788c */ /* 0x008fe2000bf66270 */
[----:B------:R-:W-:Y:S01]  /*2f50*/  UMOV UR20, 0x0 ;  /* 0x0000000000147882 */ /* 0x000fe20000000000 */
[----:B------:R-:W-:Y:S01]  /*2f60*/  UMOV UR21, 0x4200910 ;  /* 0x0420091000157882 */ /* 0x000fe20000000000 */
[----:B------:R-:W-:Y:S01]  /*2f70*/  UMOV UR18, 0x0 ;  /* 0x0000000000127882 */ /* 0x000fe20000000000 */
[----:B-1----:R-:W-:Y:S01]  /*2f80*/  R2UR UR16, R0 ;  /* 0x00000000001072ca */ /* 0x002fe200000e0000 */
[----:B------:R-:W-:-:S14]  /*2f90*/  UMOV UR19, 0x4200910 ;  /* 0x0420091000137882 */ /* 0x000fdc0000000000 */
.L_x_57:
[----:B------:R-:W-:Y:S02]  /*2fa0*/  LEA R0, R10, UR5, 0x3 ;  /* 0x000000050a007c11 */ /* 0x000fe4000f8e18ff */
[----:B------:R-:W-:Y:S02]  /*2fb0*/  SHF.L.U32 R2, R9, 0x1f, RZ ;  /* 0x0000001f09027819 */ /* 0x000fe400000006ff */
[----:B------:R-:W-:Y:S01]  /*2fc0*/  PLOP3.LUT P0, PT, PT, PT, UP3, 0x80, 0x8 ;  /* 0x000000000008781c */ /* 0x000fe20003f0f038 */
[----:B------:R-:W-:Y:S01]  /*2fd0*/  VIADD R3, R0, 0x80 ;  /* 0x0000008000037836 */ /* 0x000fe20000000000 */
[----:B-1----:R-:W1:Y:S02]  /*2fe0*/  SYNCS.PHASECHK.TRANS64.TRYWAIT P1, [R0+URZ+0x70], R2 ;  /* 0x00007002000075a7 */ /* 0x002e6400080211ff */
[----:B-1-3--:R-:W-:Y:S09]  /*2ff0*/  @!P1 BRA `(.L_x_51) ;  /* 0x0000004c00d09947 */ /* 0x00aff20003800000 */
.L_x_140:
[----:B------:R-:W-:Y:S01]  /*3000*/  LEA R4, R10, UR5, 0x4 ;  /* 0x000000050a047c11 */ /* 0x000fe2000f8e20ff */
[----:B------:R-:W-:Y:S01]  /*3010*/  @UP3 ULEA UR7, UR14, UR5, 0x3 ;  /* 0x000000050e073291 */ /* 0x000fe2000f8e18ff */
[----:B------:R-:W-:Y:S01]  /*3020*/  PLOP3.LUT P2, PT, PT, PT, PT, 0x80, 0x8 ;  /* 0x000000000008781c */ /* 0x000fe20003f4f070 */
[----:B------:R-:W-:Y:S01]  /*3030*/  ULEA UR6, UR15, UR5, 0x3 ;  /* 0x000000050f067291 */ /* 0x000fe2000f8e18ff */
[----:B------:R-:W-:Y:S01]  /*3040*/  PRMT R3, RZ, 0x654, R3 ;  /* 0x00000654ff037816 */ /* 0x000fe20000000003 */
[----:B------:R-:W-:Y:S01]  /*3050*/  ULEA.HI UR11, UR15, UR15, URZ, 0x1 ;  /* 0x0000000f0f0b7291 */ /* 0x000fe2000f8f08ff */
[----:B------:R-:W2:Y:S01]  /*3060*/  LDS.128 R4, [R4+0x100] ;  /* 0x0001000004047984 */ /* 0x000ea20000000c00 */
[----:B-1----:R-:W-:Y:S02]  /*3070*/  @P0 SHF.L.U32 R2, R8, 0x1f, RZ ;  /* 0x0000001f08020819 */ /* 0x002fe400000006ff */
[----:B------:R-:W-:Y:S01]  /*3080*/  SHF.L.U32 R0, R11, 0x1f, RZ ;  /* 0x0000001f0b007819 */ /* 0x000fe200000006ff */
[----:B------:R-:W-:Y:S01]  /*3090*/  @!PT LDS RZ, [RZ] ;  /* 0x00000000fffff984 */ /* 0x000fe20000000800 */
[----:B------:R-:W-:Y:S01]  /*30a0*/  @!PT LDS RZ, [RZ] ;  /* 0x00000000fffff984 */ /* 0x000fe20000000800 */
[----:B------:R-:W-:Y:S01]  /*30b0*/  @!PT LDS RZ, [RZ] ;  /* 0x00000000fffff984 */ /* 0x000fe20000000800 */
[----:B------:R-:W-:Y:S01]  /*30c0*/  @!PT LDS RZ, [RZ] ;  /* 0x00000000fffff984 */ /* 0x000fe20000000800 */
[----:B------:R1:W-:Y:S06]  /*30d0*/  MEMBAR.ALL.CTA ;  /* 0x0000000000007992 */ /* 0x0003ec0000008000 */
[----:B-1----:R-:W1:Y:S02]  /*30e0*/  FENCE.VIEW.ASYNC.S ;  /* 0x00000000000073c6 */ /* 0x002e640000000000 */
[----:B-1----:R1:W-:Y:S01]  /*30f0*/  SYNCS.ARRIVE.TRANS64.RED.A1T0 RZ, [R3+URZ], RZ ;  /* 0x000000ff03ff79a7 */ /* 0x0023e200081004ff */
[----:B------:R1:W3:Y:S01]  /*3100*/  @P0 SYNCS.PHASECHK.TRANS64.TRYWAIT P2, [UR7], R2 ;  /* 0x00000002ff0005a7 */ /* 0x0002e20008041107 */
[----:B------:R-:W-:-:S02]  /*3110*/  USHF.L.U32 UR7, UR11, 0x6, URZ ;  /* 0x000000060b077899 */ /* 0x000fc400080006ff */
[----:B------:R-:W-:Y:S01]  /*3120*/  ULOP3.LUT UR11, UR11, 0xffe, URZ, 0xc0, !UPT ;  /* 0x00000ffe0b0b7892 */ /* 0x000fe2000f8ec0ff */
[----:B--2---:R-:W-:Y:S01]  /*3130*/  LOP3.LUT P1, RZ, R6, 0x1, RZ, 0xc0, !PT ;  /* 0x0000000106ff7812 */ /* 0x004fe2000782c0ff */
[----:B------:R-:W-:Y:S02]  /*3140*/  ULOP3.LUT UR7, UR7, 0xffffff80, URZ, 0xc0, !UPT ;  /* 0xffffff8007077892 */ /* 0x000fe4000f8ec0ff */
[----:B------:R-:W-:Y:S02]  /*3150*/  UIADD3 UR11, UPT, UPT, -UR11, UR15, URZ ;  /* 0x0000000f0b0b7290 */ /* 0x000fe4000fffe1ff */
[----:B------:R-:W-:-:S04]  /*3160*/  UIADD3 UR7, UPT, UPT, UR16, UR7, URZ ;  /* 0x0000000710077290 */ /* 0x000fc8000fffe0ff */
[----:B------:R-:W-:Y:S01]  /*3170*/  ULEA UR7, UR11, UR7, 0x14 ;  /* 0x000000070b077291 */ /* 0x000fe2000f8ea0ff */
[----:B------:R-:W2:Y:S02]  /*3180*/  SYNCS.PHASECHK.TRANS64.TRYWAIT P0, [UR6+0xb0], R0 ;  /* 0x0000b000ff0075a7 */ /* 0x000ea40008001106 */
[----:B-123--:R-:W-:Y:S09]  /*3190*/  @!P0 BRA `(.L_x_52) ;  /* 0x0000004c007c8947 */ /* 0x00eff20003800000 */
.L_x_142:
[----:B------:R-:W-:Y:S01]  /*31a0*/  IADD3 R10, PT, PT, R10, 0x1, RZ ;  /* 0x000000010a0a7810 */ /* 0x000fe20007ffe0ff */
[----:B------:R-:W-:Y:S06]  /*31b0*/  BRA.U !UP3, `(.L_x_53) ;  /* 0x000000050b107547 */ /* 0x000fec000b800000 */
[----:B------:R-:W-:Y:S01]  /*31c0*/  UPLOP3.LUT UP4, UPT, UPT, UPT, UPT, 0x40, 0x4 ;  /* 0x000000000004789c */ /* 0x000fe20003f8e870 */
[----:B------:R-:W-:Y:S01]  /*31d0*/  UMOV UR13, UR8 ;  /* 0x00000008000d7c82 */ /* 0x000fe20008000000 */
[----:B------:R-:W-:Y:S01]  /*31e0*/  UMOV UR12, UR4 ;  /* 0x00000004000c7c82 */ /* 0x000fe20008000000 */
[----:B------:R-:W-:-:S08]  /*31f0*/  UMOV UR17, UR14 ;  /* 0x0000000e00117c82 */ /* 0x000fd00008000000 */
.L_x_56:
[----:B------:R-:W-:Y:S02]  /*3200*/  UIADD3 UR13, UPT, UPT, UR13, 0x1, URZ ;  /* 0x000000010d0d7890 */ /* 0x000fe4000fffe0ff */
[----:B--2---:R-:W-:Y:S02]  /*3210*/  ULEA UR11, UR17, UR5, 0x3 ;  /* 0x00000005110b7291 */ /* 0x004fe4000f8e18ff */
[----:B------:R-:W-:Y:S01]  /*3220*/  UISETP.NE.AND UP0, UPT, UR13, URZ, UPT ;  /* 0x000000ff0d00728c */ /* 0x000fe2000bf05270 */
[----:B---3--:R-:W-:Y:S10]  /*3230*/  @P2 BRA `(.L_x_54) ;  /* 0x00000000000c2947 */ /* 0x008ff40003800000 */
[----:B-1----:R-:W-:Y:S04]  /*3240*/  SHF.L.U32 R2, R8, 0x1f, RZ ;  /* 0x0000001f08027819 */ /* 0x002fe800000006ff */
[----:B------:R-:W1:Y:S02]  /*3250*/  SYNCS.PHASECHK.TRANS64.TRYWAIT P0, [UR11], R2 ;  /* 0x00000002ff0075a7 */ /* 0x000e64000800110b */
[----:B-1----:R-:W-:Y:S05]  /*3260*/  @!P0 BRA `(.L_x_55) ;  /* 0x0000004c00608947 */ /* 0x002fea0003800000 */
.L_x_54:
[----:B------:R-:W-:Y:S01]  /*3270*/  UISETP.NE.AND UP1, UPT, UR12, 0x1, UPT ;  /* 0x000000010c00788c */ /* 0x000fe2000bf25270 */
[----:B------:R-:W-:Y:S01]  /*3280*/  PLOP3.LUT P2, PT, PT, PT, PT, 0x80, 0x8 ;  /* 0x000000000008781c */ /* 0x000fe20003f4f070 */
[----:B------:R-:W-:Y:S02]  /*3290*/  UIADD3 UR14, UPT, UPT, UR17, 0x1, URZ ;  /* 0x00000001110e7890 */ /* 0x000fe4000fffe0ff */
[----:B------:R-:W-:Y:S02]  /*32a0*/  ULEA UR64, UR17, UR10, 0xb ;  /* 0x0000000a11407291 */ /* 0x000fe4000f8e58ff */
[----:B------:R-:W-:Y:S01]  /*32b0*/  UISETP.NE.AND UP2, UPT, UR14, 0x2, UPT ;  /* 0x000000020e00788c */ /* 0x000fe2000bf45270 */
[----:B------:R-:W-:Y:S01]  /*32c0*/  PLOP3.LUT P0, PT, PT, PT, UP1, 0x80, 0x8 ;  /* 0x000000000008781c */ /* 0x000fe20003f0f018 */
[----:B------:R-:W-:Y:S02]  /*32d0*/  ULEA UR62, UR17, UR9, 0xa ;  /* 0x00000009113e7291 */ /* 0x000fe4000f8e50ff */
[----:B------:R-:W-:Y:S02]  /*32e0*/  USEL UR35, URZ, 0x1, UP2 ;  /* 0x00000001ff237887 */ /* 0x000fe40009000000 */
[----:B------:R-:W-:Y:S02]  /*32f0*/  USEL UR14, UR14, URZ, UP2 ;  /* 0x000000ff0e0e7287 */ /* 0x000fe40009000000 */
[----:B------:R-:W-:Y:S02]  /*3300*/  UIADD3 UR60, UPT, UPT, UR64, 0x2, URZ ;  /* 0x00000002403c7890 */ /* 0x000fe4000fffe0ff */
[----:B------:R-:W-:Y:S01]  /*3310*/  @UP1 ULEA UR34, UR14, UR5, 0x3 ;  /* 0x000000050e221291 */ /* 0x000fe2000f8e18ff */
[----:B------:R-:W-:Y:S01]  /*3320*/  LOP3.LUT R8, R8, UR35, RZ, 0x3c, !PT ;  /* 0x0000002308087c12 */ /* 0x000fe2000f8e3cff */
[----:B------:R-:W-:Y:S02]  /*3330*/  UIADD3 UR58, UPT, UPT, UR62, 0x2, URZ ;  /* 0x000000023e3a7890 */ /* 0x000fe4000fffe0ff */
[----:B------:R-:W-:Y:S01]  /*3340*/  UIADD3 UR56, UPT, UPT, UR64, 0x4, URZ ;  /* 0x0000000440387890 */ /* 0x000fe2000fffe0ff */
[----:B-1----:R-:W-:Y:S01]  /*3350*/  @P0 SHF.L.U32 R0, R8, 0x1f, RZ ;  /* 0x0000001f08000819 */ /* 0x002fe200000006ff */
[----:B------:R-:W-:Y:S02]  /*3360*/  UIADD3 UR54, UPT, UPT, UR62, 0x4, URZ ;  /* 0x000000043e367890 */ /* 0x000fe4000fffe0ff */
[----:B------:R-:W-:Y:S01]  /*3370*/  UIADD3 UR52, UPT, UPT, UR64, 0x6, URZ ;  /* 0x0000000640347890 */ /* 0x000fe2000fffe0ff */
[----:B------:R2:W3:Y:S01]  /*3380*/  @P0 SYNCS.PHASECHK.TRANS64.TRYWAIT P2, [UR34], R0 ;  /* 0x00000000ff0005a7 */ /* 0x0004e20008041122 */
[----:B------:R-:W-:Y:S02]  /*3390*/  UIADD3 UR50, UPT, UPT, UR62, 0x6, URZ ;  /* 0x000000063e327890 */ /* 0x000fe4000fffe0ff */
        /* <DEDUP_REMOVED lines=9> */
[----:B------:R-:W-:Y:S01]  /*3430*/  UIADD3 UR12, UPT, UPT, UR12, -0x1, URZ ;  /* 0xffffffff0c0c7890 */ /* 0x000fe2000fffe0ff */
[----:B------:R-:W-:Y:S01]  /*3440*/  UMOV UR65, 0x40004040 ;  /* 0x4000404000417882 */ /* 0x000fe20000000000 */
[----:B------:R-:W-:Y:S01]  /*3450*/  UMOV UR63, 0x40004040 ;  /* 0x40004040003f7882 */ /* 0x000fe20000000000 */
[----:B------:R-:W-:Y:S01]  /*3460*/  UMOV UR61, 0x40004040 ;  /* 0x40004040003d7882 */ /* 0x000fe20000000000 */
[----:B------:R2:W-:Y:S01]  /*3470*/  UTCHMMA gdesc[UR62], gdesc[UR64], tmem[UR7], tmem[UR32], idesc[UR33], UP4 ;  /* 0x00ff20403e0075ea */ /* 0x0005e2000a000007 */
[----:B------:R-:W-:Y:S01]  /*3480*/  UPLOP3.LUT UP4, UPT, UPT, UPT, UPT, 0x80, 0x8 ;  /* 0x000000000008789c */ /* 0x000fe20003f8f070 */
[----:B------:R-:W-:Y:S01]  /*3490*/  UMOV UR59, 0x40004040 ;  /* 0x40004040003b7882 */ /* 0x000fe20000000000 */
[----:B------:R-:W-:Y:S01]  /*34a0*/  UMOV UR57, 0x40004040 ;  /* 0x4000404000397882 */ /* 0x000fe20000000000 */
[----:B------:R2:W-:Y:S01]  /*34b0*/  UTCHMMA gdesc[UR58], gdesc[UR60], tmem[UR7], tmem[UR30], idesc[UR31], UPT ;  /* 0x00ff1e3c3a0075ea */ /* 0x0005e2000b800007 */
        /* <DEDUP_REMOVED lines=14> */
[----:B------:R-:W-:Y:S01]  /*35a0*/  UMOV UR35, 0x40004040 ;  /* 0x4000404000237882 */ /* 0x000fe20000000000 */
[----:B------:R2:W-:Y:S01]  /*35b0*/  UTCHMMA gdesc[UR38], gdesc[UR40], tmem[UR7], tmem[UR20], idesc[UR21], UPT ;  /* 0x00ff1428260075ea */ /* 0x0005e2000b800007 */
[----:B------:R2:W-:Y:S01]  /*35c0*/  UTCHMMA gdesc[UR34], gdesc[UR36], tmem[UR7], tmem[UR18], idesc[UR19], UPT ;  /* 0x00ff1224220075ea */ /* 0x0005e2000b800007 */
[----:B------:R2:W-:Y:S01]  /*35d0*/  UTCBAR [UR11], URZ ;  /* 0x000000ff0b0073e9 */ /* 0x0005e200080000ff */
[----:B------:R-:W-:Y:S01]  /*35e0*/  UMOV UR17, UR14 ;  /* 0x0000000e00117c82 */ /* 0x000fe20008000000 */
[----:B------:R-:W-:Y:S05]  /*35f0*/  BRA.U UP0, `(.L_x_56) ;  /* 0xfffffffd00007547 */ /* 0x000fea000b83ffff */
.L_x_53:
[----:B------:R-:W-:Y:S01]  /*3600*/  UIADD3 UR15, UPT, UPT, UR15, 0x1, URZ ;  /* 0x000000010f0f7890 */ /* 0x000fe2000fffe0ff */
[C---:B------:R-:W-:Y:S01]  /*3610*/  ISETP.NE.AND P0, PT, R10.reuse, 0x2, PT ;  /* 0x000000020a00780c */ /* 0x040fe20003f05270 */
[----:B--2---:R-:W-:Y:S02]  /*3620*/  UIADD3 UR7, UPT, UPT, UR6, 0x90, URZ ;  /* 0x0000009006077890 */ /* 0x004fe4000fffe0ff */
[----:B------:R-:W-:Y:S01]  /*3630*/  UISETP.NE.AND UP0, UPT, UR15, 0x4, UPT ;  /* 0x000000040f00788c */ /* 0x000fe2000bf05270 */
[----:B-1----:R-:W-:Y:S02]  /*3640*/  SEL R0, RZ, 0x1, P0 ;  /* 0x00000001ff007807 */ /* 0x002fe40000000000 */
[----:B------:R-:W-:Y:S01]  /*3650*/  SEL R10, R10, RZ, P0 ;  /* 0x000000ff0a0a7207 */ /* 0x000fe20000000000 */
[----:B------:R-:W-:Y:S01]  /*3660*/  USEL UR6, URZ, 0x1, UP0 ;  /* 0x00000001ff067887 */ /* 0x000fe20008000000 */
[----:B------:R-:W-:Y:S01]  /*3670*/  LOP3.LUT R9, R9, R0, RZ, 0x3c, !PT ;  /* 0x0000000009097212 */ /* 0x000fe200078e3cff */
[----:B------:R-:W-:Y:S01]  /*3680*/  USEL UR15, UR15, URZ, UP0 ;  /* 0x000000ff0f0f7287 */ /* 0x000fe20008000000 */
[----:B------:R1:W-:Y:S03]  /*3690*/  UTCBAR [UR7], URZ ;  /* 0x000000ff070073e9 */ /* 0x0003e600080000ff */
[----:B------:R-:W-:Y:S01]  /*36a0*/  LOP3.LUT R11, R11, UR6, RZ, 0x3c, !PT ;  /* 0x000000060b0b7c12 */ /* 0x000fe2000f8e3cff */
[----:B------:R-:W-:Y:S07]  /*36b0*/  @P1 BRA `(.L_x_57) ;  /* 0xfffffff800381947 */ /* 0x000fee000383ffff */
[----:B------:R-:W2:Y:S01]  /*36c0*/  S2UR UR4, SR_CgaCtaId ;  /* 0x00000000000479c3 */ /* 0x000ea20000008800 */
[----:B------:R-:W-:Y:S01]  /*36d0*/  ELECT P0, URZ, PT ;  /* 0x0000000000ff782f */ /* 0x000fe20003800000 */
[----:B------:R-:W-:Y:S01]  /*36e0*/  IMAD.MOV.U32 R0, RZ, RZ, 0x1 ;  /* 0x00000001ff007424 */ /* 0x000fe200078e00ff */
[----:B------:R-:W-:Y:S01]  /*36f0*/  UIADD3 UR5, UPT, UPT, UR5, 0xb0, URZ ;  /* 0x000000b005057890 */ /* 0x000fe2000fffe0ff */
[----:B------:R-:W-:Y:S01]  /*3700*/  SHF.L.U32 R2, R11, 0x1f, RZ ;  /* 0x0000001f0b027819 */ /* 0x000fe200000006ff */
[----:B------:R-:W-:-:S03]  /*3710*/  UMOV UR6, 0x40 ;  /* 0x0000004000067882 */ /* 0x000fc60000000000 */
[----:B------:R-:W-:Y:S01]  /*3720*/  UVIRTCOUNT.DEALLOC.SMPOOL 0x80 ;  /* 0x000000800000784c */ /* 0x000fe20000000000 */
[----:B--2---:R-:W-:Y:S02]  /*3730*/  ULEA UR4, UR4, UR6, 0x18 ;  /* 0x0000000604047291 */ /* 0x004fe4000f8ec0ff */
[----:B------:R-:W-:-:S07]  /*3740*/  ULEA UR6, UR15, UR5, 0x3 ;  /* 0x000000050f067291 */ /* 0x000fce000f8e18ff */
[----:B------:R2:W-:Y:S02]  /*3750*/  @P0 STS.U8 [UR4+0x1c], R0 ;  /* 0x00001c00ff000988 */ /* 0x0005e40008000004 */
[----:B------:R-:W4:Y:S02]  /*3760*/  SYNCS.PHASECHK.TRANS64.TRYWAIT P0, [UR6], R2 ;  /* 0x00000002ff0075a7 */ /* 0x000f240008001106 */
[----:B--2-4-:R-:W-:Y:S05]  /*3770*/  @!P0 BRA `(.L_x_58) ;  /* 0x0000004800348947 */ /* 0x014fea0003800000 */
.L_x_145:
[----:B-1----:R-:W-:-:S04]  /*3780*/  UIADD3 UR7, UPT, UPT, UR15, 0x1, URZ ;  /* 0x000000010f077890 */ /* 0x002fc8000fffe0ff */
[----:B------:R-:W-:-:S04]  /*3790*/  UISETP.NE.AND UP0, UPT, UR7, 0x4, UPT ;  /* 0x000000040700788c */ /* 0x000fc8000bf05270 */
[----:B------:R-:W-:Y:S02]  /*37a0*/  USEL UR8, URZ, 0x1, UP0 ;  /* 0x00000001ff087887 */ /* 0x000fe40008000000 */
[----:B------:R-:W-:-:S04]  /*37b0*/  USEL UR7, UR7, URZ, UP0 ;  /* 0x000000ff07077287 */ /* 0x000fc80008000000 */
[----:B------:R-:W-:Y:S01]  /*37c0*/  ULEA UR6, UR7, UR5, 0x3 ;  /* 0x0000000507067291 */ /* 0x000fe2000f8e18ff */
[----:B--2---:R-:W-:-:S04]  /*37d0*/  LOP3.LUT R2, R11, UR8, RZ, 0x3c, !PT ;  /* 0x000000080b027c12 */ /* 0x004fc8000f8e3cff */
[----:B------:R-:W-:-:S04]  /*37e0*/  SHF.L.U32 R3, R2, 0x1f, RZ ;  /* 0x0000001f02037819 */ /* 0x000fc800000006ff */
[----:B------:R-:W1:Y:S02]  /*37f0*/  SYNCS.PHASECHK.TRANS64.TRYWAIT P0, [UR6], R3 ;  /* 0x00000003ff0075a7 */ /* 0x000e640008001106 */
[----:B-1----:R-:W-:Y:S05]  /*3800*/  @!P0 BRA `(.L_x_59) ;  /* 0x0000004800288947 */ /* 0x002fea0003800000 */
.L_x_147:
[----:B------:R-:W-:-:S04]  /*3810*/  UIADD3 UR7, UPT, UPT, UR7, 0x1, URZ ;  /* 0x0000000107077890 */ /* 0x000fc8000fffe0ff */
[----:B------:R-:W-:-:S04]  /*3820*/  UISETP.NE.AND UP0, UPT, UR7, 0x4, UPT ;  /* 0x000000040700788c */ /* 0x000fc8000bf05270 */
[----:B------:R-:W-:Y:S02]  /*3830*/  USEL UR8, URZ, 0x1, UP0 ;  /* 0x00000001ff087887 */ /* 0x000fe40008000000 */
[----:B------:R-:W-:-:S04]  /*3840*/  USEL UR7, UR7, URZ, UP0 ;  /* 0x000000ff07077287 */ /* 0x000fc80008000000 */
[----:B------:R-:W-:Y:S01]  /*3850*/  ULEA UR6, UR7, UR5, 0x3 ;  /* 0x0000000507067291 */ /* 0x000fe2000f8e18ff */
[----:B------:R-:W-:-:S04]  /*3860*/  LOP3.LUT R2, R2, UR8, RZ, 0x3c, !PT ;  /* 0x0000000802027c12 */ /* 0x000fc8000f8e3cff */
[----:B-1----:R-:W-:-:S04]  /*3870*/  SHF.L.U32 R3, R2, 0x1f, RZ ;  /* 0x0000001f02037819 */ /* 0x002fc800000006ff */
[----:B------:R-:W1:Y:S02]  /*3880*/  SYNCS.PHASECHK.TRANS64.TRYWAIT P0, [UR6], R3 ;  /* 0x00000003ff0075a7 */ /* 0x000e640008001106 */
[----:B-1----:R-:W-:Y:S05]  /*3890*/  @!P0 BRA `(.L_x_60) ;  /* 0x00000048001c8947 */ /* 0x002fea0003800000 */
.L_x_149:
[----:B------:R-:W-:-:S04]  /*38a0*/  UIADD3 UR7, UPT, UPT, UR7, 0x1, URZ ;  /* 0x0000000107077890 */ /* 0x000fc8000fffe0ff */
[----:B------:R-:W-:-:S04]  /*38b0*/  UISETP.NE.AND UP0, UPT, UR7, 0x4, UPT ;  /* 0x000000040700788c */ /* 0x000fc8000bf05270 */
[----:B------:R-:W-:Y:S02]  /*38c0*/  USEL UR6, URZ, 0x1, UP0 ;  /* 0x00000001ff067887 */ /* 0x000fe40008000000 */
[----:B------:R-:W-:-:S04]  /*38d0*/  USEL UR7, UR7, URZ, UP0 ;  /* 0x000000ff07077287 */ /* 0x000fc80008000000 */
[----:B------:R-:W-:Y:S01]  /*38e0*/  ULEA UR7, UR7, UR5, 0x3 ;  /* 0x0000000507077291 */ /* 0x000fe2000f8e18ff */
[----:B------:R-:W-:-:S04]  /*38f0*/  LOP3.LUT R2, R2, UR6, RZ, 0x3c, !PT ;  /* 0x0000000602027c12 */ /* 0x000fc8000f8e3cff */
[----:B------:R-:W-:-:S04]  /*3900*/  SHF.L.U32 R2, R2, 0x1f, RZ ;  /* 0x0000001f02027819 */ /* 0x000fc800000006ff */
[----:B------:R-:W2:Y:S02]  /*3910*/  SYNCS.PHASECHK.TRANS64.TRYWAIT P0, [UR7], R2 ;  /* 0x00000002ff0075a7 */ /* 0x000ea40008001107 */
[----:B--2---:R-:W-:Y:S05]  /*3920*/  @!P0 BRA `(.L_x_61) ;  /* 0x0000004800108947 */ /* 0x004fea0003800000 */
.L_x_151:
[----:B------:R-:W-:Y:S01]  /*3930*/  NOP ;  /* 0x0000000000007918 */ /* 0x000fe20000000000 */
[----:B-1----:R-:W1:Y:S01]  /*3940*/  LDS R0, [UR4+0x14] ;  /* 0x00001404ff007984 */ /* 0x002e620008000800 */
[----:B------:R-:W-:Y:S01]  /*3950*/  ULOP3.LUT UR6, UR16, 0xffff, URZ, 0xc0, !UPT ;  /* 0x0000ffff10067892 */ /* 0x000fe2000f8ec0ff */
[----:B------:R-:W-:Y:S01]  /*3960*/  UMOV UR8, 0xffff ;  /* 0x0000ffff00087882 */ /* 0x000fe20000000000 */
[----:B------:R-:W-:Y:S02]  /*3970*/  UMOV UR5, 0x1 ;  /* 0x0000000100057882 */ /* 0x000fe40000000000 */
[----:B------:R-:W-:-:S04]  /*3980*/  USHF.R.U32.HI UR6, URZ, 0x5, UR6 ;  /* 0x00000005ff067899 */ /* 0x000fc80008011606 */
[----:B------:R-:W-:Y:S02]  /*3990*/  USHF.L.U32 UR8, UR8, UR6, URZ ;  /* 0x0000000608087299 */ /* 0x000fe400080006ff */
[----:B------:R-:W-:-:S04]  /*39a0*/  USHF.L.U32 UR5, UR5, UR6, URZ ;  /* 0x0000000605057299 */ /* 0x000fc800080006ff */
[----:B-1----:R-:W-:-:S04]  /*39b0*/  LOP3.LUT R0, R0, UR8, RZ, 0xc0, !PT ;  /* 0x0000000800007c12 */ /* 0x002fc8000f8ec0ff */
[----:B------:R-:W-:-:S13]  /*39c0*/  ISETP.NE.AND P0, PT, R0, UR8, PT ;  /* 0x0000000800007c0c */ /* 0x000fda000bf05270 */
[----:B------:R-:W-:Y:S05]  /*39d0*/  @P0 BRA `(.L_x_62) ;  /* 0x0000000000580947 */ /* 0x000fea0003800000 */
[----:B------:R-:W1:Y:S02]  /*39e0*/  LDS R0, [UR4+0x18] ;  /* 0x00001804ff007984 */ /* 0x000e640008000800 */
[----:B-1----:R-:W-:-:S04]  /*39f0*/  LOP3.LUT R0, R0, UR5, RZ, 0xc0, !PT ;  /* 0x0000000500007c12 */ /* 0x002fc8000f8ec0ff */
[----:B------:R-:W-:-:S13]  /*3a00*/  ISETP.NE.AND P0, PT, R0, UR5, PT ;  /* 0x0000000500007c0c */ /* 0x000fda000bf05270 */
[----:B------:R-:W-:Y:S05]  /*3a10*/  @P0 BRA `(.L_x_63) ;  /* 0x00000000003c0947 */ /* 0x000fea0003800000 */
[----:B------:R-:W1:Y:S01]  /*3a20*/  S2R R2, SR_LANEID ;  /* 0x0000000000027919 */ /* 0x000e620000000000 */
[----:B------:R-:W-:Y:S01]  /*3a30*/  ULOP3.LUT UR8, URZ, UR8, URZ, 0x33, !UPT ;  /* 0x00000008ff087292 */ /* 0x000fe2000f8e33ff */
[----:B------:R-:W-:Y:S02]  /*3a40*/  VOTEU.ANY UR7, UPT, PT ;  /* 0x0000000000077886 */ /* 0x000fe400038e0100 */
[----:B------:R-:W-:-:S03]  /*3a50*/  UFLO.U32 UR7, UR7 ;  /* 0x00000007000772bd */ /* 0x000fc600080e0000 */
[----:B------:R-:W-:-:S04]  /*3a60*/  IMAD.U32 R0, RZ, RZ, UR8 ;  /* 0x00000008ff007e24 */ /* 0x000fc8000f8e00ff */
[----:B------:R2:W4:Y:S02]  /*3a70*/  REDUX UR6, R0 ;  /* 0x00000000000673c4 */ /* 0x0005240000000000 */
[----:B------:R1:W-:Y:S02]  /*3a80*/  UTCATOMSWS.AND URZ, UR8 ;  /* 0x0000000800ff79e3 */ /* 0x0003e40008000000 */
[----:B-1----:R-:W-:Y:S02]  /*3a90*/  ISETP.EQ.U32.AND P0, PT, R2, UR7, PT ;  /* 0x0000000702007c0c */ /* 0x002fe4000bf02070 */
[----:B--2---:R-:W-:Y:S02]  /*3aa0*/  LOP3.LUT R0, RZ, UR5, RZ, 0x33, !PT ;  /* 0x00000005ff007c12 */ /* 0x004fe4000f8e33ff */
[----:B----4-:R-:W-:Y:S02]  /*3ab0*/  MOV R2, UR6 ;  /* 0x0000000600027c02 */ /* 0x010fe40008000f00 */
[----:B------:R-:W1:Y:S07]  /*3ac0*/  REDUX UR5, R0 ;  /* 0x00000000000573c4 */ /* 0x000e6e0000000000 */
[----:B------:R2:W-:Y:S01]  /*3ad0*/  @P0 ATOMS.AND RZ, [UR4+0x14], R2 ;  /* 0x00001402ffff098c */ /* 0x0005e2000a800004 */
[----:B-1----:R-:W-:-:S05]  /*3ae0*/  IMAD.U32 R0, RZ, RZ, UR5 ;  /* 0x00000005ff007e24 */ /* 0x002fca000f8e00ff */
[----:B------:R2:W-:Y:S01]  /*3af0*/  @P0 ATOMS.AND RZ, [UR4+0x18], R0 ;  /* 0x00001800ffff098c */ /* 0x0005e2000a800004 */
[----:B------:R-:W-:Y:S05]  /*3b00*/  BRA `(.L_x_64) ;  /* 0x0000000000147947 */ /* 0x000fea0003800000 */
.L_x_63:
[----:B------:R-:W-:Y:S02]  /*3b10*/  MOV R2, 0x3b30 ;  /* 0x00003b3000027802 */ /* 0x000fe40000000f00 */
[----:B---3-5:R-:W-:Y:S05]  /*3b20*/  CALL.REL.NOINC `($__internal_0_$__cuda_sm10x_tcgen05_guardrail_trap_col_being_dealloced_not_returned_by_alloc) ;  /* 0x0000004800f87944 */ /* 0x028fea0003c00000 */
[----:B------:R-:W-:Y:S05]  /*3b30*/  BRA `(.L_x_64) ;  /* 0x0000000000087947 */ /* 0x000fea0003800000 */
.L_x_62:
[----:B------:R-:W-:Y:S02]  /*3b40*/  MOV R2, 0x3b60 ;  /* 0x00003b6000027802 */ /* 0x000fe40000000f00 */
[----:B---3-5:R-:W-:Y:S05]  /*3b50*/  CALL.REL.NOINC `($__internal_2_$__cuda_sm10x_tcgen05_guardrail_trap_unallocated_columns_being_dealloced) ;  /* 0x0000004c00047944 */ /* 0x028fea0003c00000 */
.L_x_64:
[----:B------:R-:W-:Y:S01]  /*3b60*/  NOP ;  /* 0x0000000000007918 */ /* 0x000fe20000000000 */
[----:B------:R-:W-:Y:S05]  /*3b70*/  EXIT ;  /* 0x000000000000794d */ /* 0x000fea0003800000 */
.L_x_46:
[----:B------:R-:W-:-:S09]  /*3b80*/  UISETP.NE.OR UP2, UPT, UR8, 0x3, !UP2 ;  /* 0x000000030800788c */ /* 0x000fd2000d745670 */
[----:B------:R-:W-:Y:S05]  /*3b90*/  BRA.U UP2, `(.L_x_65) ;  /* 0x0000001102047547 */ /* 0x000fea000b800000 */
[----:B------:R-:W1:Y:S01]  /*3ba0*/  LDC R0, c[0x0][0xb30] ;  /* 0x0002cc00ff007b82 */ /* 0x000e620000000800 */
[----:B------:R-:W2:Y:S01]  /*3bb0*/  LDCU.64 UR8, c[0x0][0x888] ;  /* 0x00011100ff0877ac */ /* 0x000ea20008000a00 */
[----:B------:R-:W-:Y:S01]  /*3bc0*/  IMAD.MOV.U32 R30, RZ, RZ, 0x1 ;  /* 0x00000001ff1e7424 */ /* 0x000fe200078e00ff */
[----:B------:R-:W-:Y:S01]  /*3bd0*/  CS2R R28, SRZ ;  /* 0x00000000001c7805 */ /* 0x000fe2000001ff00 */
[----:B------:R-:W-:Y:S01]  /*3be0*/  IMAD.MOV.U32 R25, RZ, RZ, 0x2000 ;  /* 0x00002000ff197424 */ /* 0x000fe200078e00ff */
[----:B------:R-:W4:Y:S03]  /*3bf0*/  LDCU.64 UR4, c[0x0][0x890] ;  /* 0x00011200ff0477ac */ /* 0x000f260008000a00 */
[----:B------:R-:W3:Y:S01]  /*3c00*/  LDC R24, c[0x0][0x370] ;  /* 0x0000dc00ff187b82 */ /* 0x000ee20000000800 */
[----:B------:R-:W-:Y:S01]  /*3c10*/  UMOV UR7, 0x400 ;  /* 0x0000040000077882 */ /* 0x000fe20000000000 */
[----:B------:R-:W-:-:S02]  /*3c20*/  UPLOP3.LUT UP1, UPT, UPT, UPT, UPT, 0x40, 0x4 ;  /* 0x000000000004789c */ /* 0x000fc40003f2e870 */
[----:B------:R-:W-:-:S04]  /*3c30*/  ULEA UR7, UR37, UR7, 0x18 ;  /* 0x0000000725077291 */ /* 0x000fc8000f8ec0ff */
[----:B------:R-:W3:Y:S01]  /*3c40*/  LDC R3, c[0x0][0xb0c] ;  /* 0x0002c300ff037b82 */ /* 0x000ee20000000800 */
[----:B------:R-:W-:Y:S02]  /*3c50*/  UIADD3 UR13, UPT, UPT, UR7, 0x38, URZ ;  /* 0x00000038070d7890 */ /* 0x000fe4000fffe0ff */
[----:B--2---:R-:W-:Y:S02]  /*3c60*/  UISETP.NE.U32.AND UP2, UPT, UR8, URZ, UPT ;  /* 0x000000ff0800728c */ /* 0x004fe4000bf45070 */
[----:B------:R-:W-:Y:S02]  /*3c70*/  UIADD3 UR33, UPT, UPT, UR7, 0x20, URZ ;  /* 0x0000002007217890 */ /* 0x000fe4000fffe0ff */
[----:B----4-:R-:W-:Y:S01]  /*3c80*/  UISETP.NE.U32.AND UP3, UPT, UR4, URZ, UPT ;  /* 0x000000ff0400728c */ /* 0x010fe2000bf65070 */
[----:B------:R-:W2:Y:S01]  /*3c90*/  LDC R18, c[0x0][0xb20] ;  /* 0x0002c800ff127b82 */ /* 0x000ea20000000800 */
[----:B-1----:R-:W-:Y:S01]  /*3ca0*/  ISETP.NE.AND P1, PT, R0, 0x1, PT ;  /* 0x000000010000780c */ /* 0x002fe20003f25270 */
[----:B------:R-:W-:-:S02]  /*3cb0*/  UISETP.NE.AND.EX UP2, UPT, UR9, URZ, UPT, UP2 ;  /* 0x000000ff0900728c */ /* 0x000fc4000bf45320 */
[----:B------:R-:W-:Y:S02]  /*3cc0*/  UIADD3 UR25, UPT, UPT, UR7, 0x28, URZ ;  /* 0x0000002807197890 */ /* 0x000fe4000fffe0ff */
[----:B------:R-:W-:Y:S02]  /*3cd0*/  UIADD3 UR17, UPT, UPT, UR7, 0x30, URZ ;  /* 0x0000003007117890 */ /* 0x000fe4000fffe0ff */
[----:B-----5:R-:W1:Y:S01]  /*3ce0*/  LDC.64 R32, c[0x0][0x348] ;  /* 0x0000d200ff207b82 */ /* 0x020e620000000a00 */
[----:B------:R-:W-:Y:S02]  /*3cf0*/  UPRMT UR13, UR37, 0x654, UR13 ;  /* 0x00000654250d7896 */ /* 0x000fe4000800000d */
[----:B------:R-:W-:-:S05]  /*3d00*/  UISETP.NE.AND.EX UP3, UPT, UR5, URZ, UPT, UP3 ;  /* 0x000000ff0500728c */ /* 0x000fca000bf65330 */
[----:B------:R-:W4:Y:S08]  /*3d10*/  LDC.64 R16, c[0x0][0xb10] ;  /* 0x0002c400ff107b82 */ /* 0x000f300000000a00 */
[----:B------:R-:W1:Y:S08]  /*3d20*/  LDC.64 R6, c[0x0][0xb18] ;  /* 0x0002c600ff067b82 */ /* 0x000e700000000a00 */
[----:B------:R-:W1:Y:S08]  /*3d30*/  LDC.64 R4, c[0x0][0xb28] ;  /* 0x0002ca00ff047b82 */ /* 0x000e700000000a00 */
[----:B--23--:R-:W1:Y:S02]  /*3d40*/  LDC R19, c[0x0][0x374] ;  /* 0x0000dd00ff137b82 */ /* 0x00ce640000000800 */
.L_x_76:
[C---:B------:R-:W-:Y:S02]  /*3d50*/  LEA R0, R29.reuse, UR7, 0x3 ;  /* 0x000000071d007c11 */ /* 0x040fe4000f8e18ff */
[----:B------:R-:W-:Y:S02]  /*3d60*/  SHF.L.U32 R2, R28, 0x1f, RZ ;  /* 0x0000001f1c027819 */ /* 0x000fe400000006ff */
[----:B------:R-:W-:Y:S02]  /*3d70*/  LEA R20, R29, UR7, 0x4 ;  /* 0x000000071d147c11 */ /* 0x000fe4000f8e20ff */
[----:B--2---:R-:W2:Y:S02]  /*3d80*/  SYNCS.PHASECHK.TRANS64.TRYWAIT P0, [R0+URZ+0x70], R2 ;  /* 0x00007002000075a7 */ /* 0x004ea400080011ff */
[----:B--2---:R-:W-:Y:S05]  /*3d90*/  @!P0 BRA `(.L_x_66) ;  /* 0x00000044000c8947 */ /* 0x004fea0003800000 */
.L_x_152:
[----:B------:R-:W-:Y:S01]  /*3da0*/  ISETP.GE.AND P0, PT, R26, 0x1, PT ;  /* 0x000000011a00780c */ /* 0x000fe20003f06270 */
[----:B------:R-:W3:Y:S01]  /*3db0*/  LDS.128 R20, [R20+0x100] ;  /* 0x0001000014147984 */ /* 0x000ee20000000c00 */
[----:B--2---:R-:W-:Y:S01]  /*3dc0*/  VIADD R0, R0, 0x80 ;  /* 0x0000008000007836 */ /* 0x004fe20000000000 */
[----:B------:R-:W-:Y:S01]  /*3dd0*/  @!PT LDS RZ, [RZ] ;  /* 0x00000000fffff984 */ /* 0x000fe20000000800 */
[----:B------:R-:W-:Y:S01]  /*3de0*/  @!PT LDS RZ, [RZ] ;  /* 0x00000000fffff984 */ /* 0x000fe20000000800 */
[----:B------:R-:W-:Y:S01]  /*3df0*/  @!PT LDS RZ, [RZ] ;  /* 0x00000000fffff984 */ /* 0x000fe20000000800 */
[----:B------:R-:W-:Y:S01]  /*3e00*/  @!PT LDS RZ, [RZ] ;  /* 0x00000000fffff984 */ /* 0x000fe20000000800 */
[----:B------:R2:W-:Y:S06]  /*3e10*/  MEMBAR.ALL.CTA ;  /* 0x0000000000007992 */ /* 0x0005ec0000008000 */
[----:B--2---:R-:W2:Y:S01]  /*3e20*/  FENCE.VIEW.ASYNC.S ;  /* 0x00000000000073c6 */ /* 0x004ea20000000000 */
[----:B------:R-:W-:Y:S04]  /*3e30*/  PRMT R0, RZ, 0x654, R0 ;  /* 0x00000654ff007816 */ /* 0x000fe80000000000 */
[----:B--2---:R2:W-:Y:S01]  /*3e40*/  SYNCS.ARRIVE.TRANS64.RED.A1T0 RZ, [R0+URZ], RZ ;  /* 0x000000ff00ff79a7 */ /* 0x0045e200081004ff */
[----:B---3--:R-:W-:Y:S11]  /*3e50*/  LOP3.LUT P3, RZ, R22, 0x1, RZ, 0xc0, !PT ;  /* 0x0000000116ff7812 */ /* 0x008ff6000786c0ff */
[----:B------:R-:W-:Y:S02]  /*3e60*/  @!UPT UIADD3 URZ, UPT, UPT, URZ, URZ, URZ ;  /* 0x000000fffffff290 */ /* 0x000fe4000fffe0ff */
[----:B------:R-:W-:Y:S02]  /*3e70*/  @P3 MOV R11, R20 ;  /* 0x00000014000b3202 */ /* 0x000fe40000000f00 */
[----:B------:R-:W-:Y:S01]  /*3e80*/  @P3 LOP3.LUT R10, R21, 0xffff, RZ, 0xc0, !PT ;  /* 0x0000ffff150a3812 */ /* 0x000fe200078ec0ff */
[----:B--2---:R-:W-:Y:S06]  /*3e90*/  @!P0 BRA `(.L_x_67) ;  /* 0x0000000000a48947 */ /* 0x004fec0003800000 */
[-C--:B-1----:R-:W-:Y:S01]  /*3ea0*/  IMAD.HI.U32 R0, R19, R7.reuse, RZ ;  /* 0x0000000713007227 */ /* 0x082fe200078e00ff */
[----:B------:R-:W-:Y:S02]  /*3eb0*/  ISETP.NE.AND P0, PT, R6, 0x1, PT ;  /* 0x000000010600780c */ /* 0x000fe40003f05270 */
[----:B------:R-:W-:Y:S01]  /*3ec0*/  ISETP.NE.AND P2, PT, R26, 0x1, PT ;  /* 0x000000011a00780c */ /* 0x000fe20003f45270 */
[----:B----4-:R-:W-:Y:S01]  /*3ed0*/  IMAD.HI.U32 R9, R24, R16, RZ ;  /* 0x0000001018097227 */ /* 0x010fe200078e00ff */
[----:B------:R-:W-:Y:S02]  /*3ee0*/  SHF.R.U32.HI R0, RZ, R18, R0 ;  /* 0x00000012ff007219 */ /* 0x000fe40000011600 */
[----:B------:R-:W-:Y:S01]  /*3ef0*/  ISETP.NE.AND P4, PT, R3, 0x1, PT ;  /* 0x000000010300780c */ /* 0x000fe20003f85270 */
[----:B------:R-:W-:Y:S01]  /*3f00*/  IMAD.HI.U32 R13, R10, R7, RZ ;  /* 0x000000070a0d7227 */ /* 0x000fe200078e00ff */
[----:B------:R-:W-:Y:S02]  /*3f10*/  SHF.R.U32.HI R9, RZ, R17, R9 ;  /* 0x00000011ff097219 */ /* 0x000fe40000011609 */
[----:B------:R-:W-:Y:S01]  /*3f20*/  SEL R0, R19, R0, !P0 ;  /* 0x0000000013007207 */ /* 0x000fe20004000000 */
[----:B------:R-:W-:Y:S01]  /*3f30*/  IMAD.HI.U32 R12, R11, R16, RZ ;  /* 0x000000100b0c7227 */ /* 0x000fe200078e00ff */
[----:B------:R-:W-:Y:S03]  /*3f40*/  SEL R9, R24, R9, !P4 ;  /* 0x0000000918097207 */ /* 0x000fe60006000000 */
[-C--:B------:R-:W-:Y:S01]  /*3f50*/  IMAD.HI.U32 R8, R0, R4.reuse, RZ ;  /* 0x0000000400087227 */ /* 0x080fe200078e00ff */
[----:B------:R-:W-:Y:S03]  /*3f60*/  SHF.R.U32.HI R12, RZ, R17, R12 ;  /* 0x00000011ff0c7219 */ /* 0x000fe6000001160c */
[----:B------:R-:W-:Y:S01]  /*3f70*/  IMAD.HI.U32 R2, R9, R4, RZ ;  /* 0x0000000409027227 */ /* 0x000fe200078e00ff */
[-C--:B------:R-:W-:Y:S02]  /*3f80*/  @P2 SHF.R.U32.HI R0, RZ, R5.reuse, R8 ;  /* 0x00000005ff002219 */ /* 0x080fe40000011608 */
[----:B------:R-:W-:Y:S02]  /*3f90*/  SHF.R.U32.HI R8, RZ, R18, R13 ;  /* 0x00000012ff087219 */ /* 0x000fe4000001160d */
[----:B------:R-:W-:Y:S01]  /*3fa0*/  @P2 SHF.R.U32.HI R9, RZ, R5, R2 ;  /* 0x00000005ff092219 */ /* 0x000fe20000011602 */
[----:B------:R-:W-:Y:S01]  /*3fb0*/  IMAD R0, R26, R0, RZ ;  /* 0x000000001a007224 */ /* 0x000fe200078e02ff */
[----:B------:R-:W-:Y:S02]  /*3fc0*/  SEL R8, R10, R8, !P0 ;  /* 0x000000080a087207 */ /* 0x000fe40004000000 */
[----:B------:R-:W-:Y:S01]  /*3fd0*/  SEL R2, R11, R12, !P4 ;  /* 0x0000000c0b027207 */ /* 0x000fe20006000000 */
[----:B------:R-:W-:Y:S01]  /*3fe0*/  IMAD R12, R26, R9, RZ ;  /* 0x000000091a0c7224 */ /* 0x000fe200078e02ff */
[C---:B------:R-:W-:Y:S01]  /*3ff0*/  ISETP.GE.AND P0, PT, R8.reuse, R0, PT ;  /* 0x000000000800720c */ /* 0x040fe20003f06270 */
[----:B------:R-:W-:Y:S03]  /*4000*/  IMAD.HI.U32 R0, R8, R4, RZ ;  /* 0x0000000408007227 */ /* 0x000fe600078e00ff */
[----:B------:R-:W-:Y:S02]  /*4010*/  ISETP.GE.OR P0, PT, R2, R12, P0 ;  /* 0x0000000c0200720c */ /* 0x000fe40000706670 */
[-C--:B------:R-:W-:Y:S04]  /*4020*/  SHF.R.U32.HI R0, RZ, R5.reuse, R0 ;  /* 0x00000005ff007219 */ /* 0x080fe80000011600 */
[----:B------:R-:W-:Y:S05]  /*4030*/  SEL R13, R8, R0, !P2 ;  /* 0x00000000080d7207 */ /* 0x000fea0005000000 */
[----:B------:R-:W-:Y:S02]  /*4040*/  IMAD.MOV R12, RZ, RZ, -R13 ;  /* 0x000000ffff0c7224 */ /* 0x000fe400078e0a0d */
[----:B------:R-:W-:Y:S04]  /*4050*/  @!P0 IMAD.HI.U32 R0, R2, R4, RZ ;  /* 0x0000000402008227 */ /* 0x000fe800078e00ff */
[----:B------:R-:W-:Y:S01]  /*4060*/  IMAD R12, R26, R12, R8 ;  /* 0x0000000c1a0c7224 */ /* 0x000fe200078e0208 */
[----:B------:R-:W-:Y:S04]  /*4070*/  @!P0 SHF.R.U32.HI R0, RZ, R5, R0 ;  /* 0x00000005ff008219 */ /* 0x000fe80000011600 */
[----:B------:R-:W-:Y:S04]  /*4080*/  @!P0 SEL R0, R2, R0, !P2 ;  /* 0x0000000002008207 */ /* 0x000fe80005000000 */
[----:B------:R-:W-:Y:S01]  /*4090*/  @!P0 IADD3 R13, PT, PT, R13, -R0, RZ ;  /* 0x800000000d0d8210 */ /* 0x000fe20007ffe0ff */
[----:B------:R-:W-:Y:S01]  /*40a0*/  @!P0 IMAD R0, R9, R12, R0 ;  /* 0x0000000c09008224 */ /* 0x000fe200078e0200 */
[----:B------:R-:W-:Y:S01]  /*40b0*/  IADD3 R9, PT, PT, -R8, RZ, RZ ;  /* 0x000000ff08097210 */ /* 0x000fe20007ffe1ff */
[--C-:B------:R-:W-:Y:S02]  /*40c0*/  IMAD.MOV R12, RZ, RZ, -R2.reuse ;  /* 0x000000ffff0c7224 */ /* 0x100fe400078e0a02 */
[----:B------:R-:W-:Y:S02]  /*40d0*/  @!P0 IMAD R8, R13, R26, R2 ;  /* 0x0000001a0d088224 */ /* 0x000fe400078e0202 */
[----:B------:R-:W-:Y:S02]  /*40e0*/  @!P0 IMAD.MOV.U32 R2, RZ, RZ, R0 ;  /* 0x000000ffff028224 */ /* 0x000fe400078e0000 */
[----:B------:R-:W-:Y:S02]  /*40f0*/  IMAD R11, R3, R12, R11 ;  /* 0x0000000c030b7224 */ /* 0x000fe400078e020b */
[----:B------:R-:W-:Y:S02]  /*4100*/  IMAD R10, R6, R9, R10 ;  /* 0x00000009060a7224 */ /* 0x000fe400078e020a */
[----:B------:R-:W-:Y:S02]  /*4110*/  IMAD R11, R2, R3, R11 ;  /* 0x00000003020b7224 */ /* 0x000fe400078e020b */
[----:B------:R-:W-:Y:S02]  /*4120*/  IMAD R10, R8, R6, R10 ;  /* 0x00000006080a7224 */ /* 0x000fe400078e020a */
.L_x_67:
[----:B------:R-:W-:Y:S05]  /*4130*/  BRA.U UP1, `(.L_x_68) ;  /* 0x0000000101107547 */ /* 0x000fea000b800000 */
[----:B------:R-:W-:Y:S04]  /*4140*/  MOV R2, UR6 ;  /* 0x0000000600027c02 */ /* 0x000fe80008000f00 */
[----:B------:R-:W-:Y:S04]  /*4150*/  SHF.L.U32 R2, R2, 0x1f, RZ ;  /* 0x0000001f02027819 */ /* 0x000fe800000006ff */
[----:B------:R-:W2:Y:S02]  /*4160*/  SYNCS.PHASECHK.TRANS64.TRYWAIT P0, [UR7+0x68], R2 ;  /* 0x00006802ff0075a7 */ /* 0x000ea40008001107 */
[----:B--2---:R-:W-:Y:S05]  /*4170*/  @!P0 BRA `(.L_x_69) ;  /* 0x0000004000288947 */ /* 0x004fea0003800000 */
.L_x_68:
[----:B------:R-:W-:Y:S02]  /*4180*/  R2UR UR35, R15 ;  /* 0x000000000f2372ca */ /* 0x000fe400000e0000 */
[----:B------:R-:W-:Y:S02]  /*4190*/  R2UR UR34, R14 ;  /* 0x000000000e2272ca */ /* 0x000fe400000e0000 */
[----:B------:R-:W-:Y:S02]  /*41a0*/  ISETP.NE.U32.AND P2, PT, RZ, UR4, PT ;  /* 0x00000004ff007c0c */ /* 0x000fe4000bf45070 */
[----:B------:R-:W-:Y:S02]  /*41b0*/  SHF.L.U32 R14, R30, 0x1f, RZ ;  /* 0x0000001f1e0e7819 */ /* 0x000fe400000006ff */
[----:B------:R-:W-:Y:S05]  /*41c0*/  ISETP.NE.AND.EX P2, PT, RZ, UR5, PT, P2 ;  /* 0x00000005ff007c0c */ /* 0x000fea000bf45320 */
[----:B------:R-:W-:Y:S02]  /*41d0*/  USHF.L.U32 UR35, UR35, 0x6, URZ ;  /* 0x0000000623237899 */ /* 0x000fe400080006ff */
[----:B------:R-:W-:Y:S01]  /*41e0*/  USHF.L.U32 UR34, UR34, 0x7, URZ ;  /* 0x0000000722227899 */ /* 0x000fe200080006ff */
[----:B------:R-:W-:Y:S11]  /*41f0*/  BRA.U !UP3, `(.L_x_70) ;  /* 0x000000010b347547 */ /* 0x000ff6000b800000 */
[----:B------:R-:W-:Y:S01]  /*4200*/  UPLOP3.LUT UP0, UPT, UPT, UPT, UP2, 0x80, 0x8 ;  /* 0x000000000008789c */ /* 0x000fe20003f0f020 */
[----:B--2---:R-:W-:Y:S02]  /*4210*/  HFMA2 R0, -RZ, RZ, 0, 5.9604644775390625e-08 ;  /* 0x00000001ff007431 */ /* 0x004fe400000001ff */
[----:B------:R-:W-:Y:S03]  /*4220*/  IMAD.MOV.U32 R64, RZ, RZ, 0x1 ;  /* 0x00000001ff407424 */ /* 0x000fe600078e00ff */
[----:B------:R-:W-:Y:S05]  /*4230*/  PLOP3.LUT P0, PT, PT, PT, UP0, 0x80, 0x8 ;  /* 0x000000000008781c */ /* 0x000fea0003f0f008 */
[----:B------:R-:W2:Y:S01]  /*4240*/  @UP0 LDCU.64 UR10, c[0x0][0x888] ;  /* 0x00011100ff0a07ac */ /* 0x000ea20008000a00 */
[----:B------:R-:W-:Y:S07]  /*4250*/  @UP0 UIMAD UR8, UR36, UR4, URZ ;  /* 0x00000004240802a4 */ /* 0x000fee000f8e02ff */
[----:B------:R-:W-:Y:S01]  /*4260*/  @!P0 PRMT R64, R0, 0x7610, R64 ;  /* 0x0000761000408816 */ /* 0x000fe20000000040 */
[----:B--2---:R-:W-:Y:S03]  /*4270*/  @UP0 UIMAD.WIDE UR10, UR8, 0x4, UR10 ;  /* 0x00000004080a08a5 */ /* 0x004fe6000f8e020a */
[----:B------:R-:W2:Y:S03]  /*4280*/  @!UP0 LDCU UR8, c[0x0][0x880] ;  /* 0x00011000ff0887ac */ /* 0x000ea60008000800 */
[----:B------:R-:W-:Y:S01]  /*4290*/  IMAD.U32 R8, RZ, RZ, UR10 ;  /* 0x0000000aff087e24 */ /* 0x000fe2000f8e00ff */
[----:B------:R-:W-:Y:S05]  /*42a0*/  MOV R9, UR11 ;  /* 0x0000000b00097c02 */ /* 0x000fea0008000f00 */
[----:B------:R3:W5:Y:S02]  /*42b0*/  @P0 LDG.E R35, desc[UR46][R8.64] ;  /* 0x0000002e08230981 */ /* 0x000764000c1e1900 */
[----:B--23--:R-:W-:Y:S07]  /*42c0*/  @!P0 IMAD.U32 R35, RZ, RZ, UR8 ;  /* 0x00000008ff238e24 */ /* 0x00cfee000f8e00ff */
.L_x_70:
[----:B-----5:R-:W-:Y:S01]  /*42d0*/  @!P2 FSETP.EQ.AND P0, PT, R35, RZ, PT ;  /* 0x000000ff2300a20b */ /* 0x020fe20003f02000 */
[----:B------:R-:W-:Y:S01]  /*42e0*/  @!UPT UIADD3 URZ, UPT, UPT, URZ, URZ, URZ ;  /* 0x000000fffffff290 */ /* 0x000fe2000fffe0ff */
[----:B------:R-:W-:Y:S11]  /*42f0*/  @!P2 BRA `(.L_x_71) ;  /* 0x000000000014a947 */ /* 0x000ff60003800000 */
[----:B------:R-:W-:Y:S02]  /*4300*/  LOP3.LUT P2, RZ, R64, 0xff, RZ, 0xc0, !PT ;  /* 0x000000ff40ff7812 */ /* 0x000fe4000784c0ff */
[----:B------:R-:W-:Y:S04]  /*4310*/  PLOP3.LUT P0, PT, PT, PT, UP0, 0x80, 0x8 ;  /* 0x000000000008781c */ /* 0x000fe80003f0f008 */
[----:B------:R-:W-:Y:S07]  /*4320*/  PLOP3.LUT P0, PT, P0, PT, PT, 0x8, 0x80 ;  /* 0x000000000080781c */ /* 0x000fee000070e170 */
[----:B------:R-:W-:Y:S11]  /*4330*/  @P2 FSETP.EQ.AND P0, PT, R35, RZ, PT ;  /* 0x000000ff2300220b */ /* 0x000ff60003f02000 */
[----:B------:R-:W-:Y:S02]  /*4340*/  @!UPT UIADD3 URZ, UPT, UPT, URZ, URZ, URZ ;  /* 0x000000fffffff290 */ /* 0x000fe4000fffe0ff */
.L_x_71:
[----:B------:R-:W3:Y:S01]  /*4350*/  SYNCS.PHASECHK.TRANS64.TRYWAIT P2, [UR7+0x40], R14 ;  /* 0x0000400eff0075a7 */ /* 0x000ee20008041107 */
[----:B------:R-:W-:Y:S04]  /*4360*/  ELECT P4, URZ, PT ;  /* 0x0000000000ff782f */ /* 0x000fe80003880000 */
[----:B------:R-:W-:Y:S11]  /*4370*/  PLOP3.LUT P4, PT, P0, P4, PT, 0xf2, 0x2f ;  /* 0x00000000002f781c */ /* 0x000ff60000789e72 */
[----:B------:R-:W-:Y:S02]  /*4380*/  @!UPT UIADD3 URZ, UPT, UPT, URZ, URZ, URZ ;  /* 0x000000fffffff290 */ /* 0x000fe4000fffe0ff */
[----:B-1----:R-:W-:Y:S05]  /*4390*/  @!P4 IADD3 R8, P0, PT, R32, 0x580, RZ ;  /* 0x000005802008c810 */ /* 0x002fea0007f1e0ff */
[----:B--2---:R-:W-:Y:S01]  /*43a0*/  @!P4 IMAD.X R2, RZ, RZ, R33, P0 ;  /* 0x000000ffff02c224 */ /* 0x004fe200000e0621 */
[----:B---3--:R-:W-:Y:S07]  /*43b0*/  @!P2 BRA `(.L_x_72) ;  /* 0x0000003c00b0a947 */ /* 0x008fee0003800000 */
.L_x_155:
[----:B------:R-:W-:Y:S01]  /*43c0*/  @!P4 R2UR UR8, R2 ;  /* 0x000000000208c2ca */ /* 0x000fe200000e0000 */
[----:B------:R-:W-:Y:S01]  /*43d0*/  VOTEU.ALL UP1, P4 ;  /* 0x0000000000ff7886 */ /* 0x000fe20002020000 */
[----:B------:R-:W-:Y:S01]  /*43e0*/  @!P4 R2UR UR9, R8 ;  /* 0x000000000809c2ca */ /* 0x000fe200000e0000 */
[----:B-1----:R-:W-:Y:S01]  /*43f0*/  @!P4 IMAD.MOV.U32 R0, RZ, RZ, 0x2000 ;  /* 0x00002000ff00c424 */ /* 0x002fe200078e00ff */
[----:B------:R-:W-:Y:S01]  /*4400*/  UMOV UR10, 0x0 ;  /* 0x00000000000a7882 */ /* 0x000fe20000000000 */
[----:B------:R-:W-:Y:S01]  /*4410*/  UMOV UR11, 0x10000000 ;  /* 0x10000000000b7882 */ /* 0x000fe20000000000 */
[----:B------:R-:W-:Y:S01]  /*4420*/  @!UP1 UIADD3 UR32, UPT, UPT, UR7, 0x400, URZ ;  /* 0x0000040007209890 */ /* 0x000fe2000fffe0ff */
[----:B------:R-:W-:Y:S06]  /*4430*/  VOTEU.ALL UP1, P4 ;  /* 0x0000000000ff7886 */ /* 0x000fec0002020000 */
[----:B------:R-:W-:Y:S01]  /*4440*/  IMAD.U32 R9, RZ, RZ, UR8 ;  /* 0x00000008ff097e24 */ /* 0x000fe2000f8e00ff */
[----:B------:R-:W-:Y:S01]  /*4450*/  UPRMT UR8, UR37, 0x654, UR33 ;  /* 0x0000065425087896 */ /* 0x000fe20008000021 */
[----:B------:R-:W-:Y:S03]  /*4460*/  IMAD.U32 R8, RZ, RZ, UR9 ;  /* 0x00000009ff087e24 */ /* 0x000fe6000f8e00ff */
[----:B------:R-:W-:Y:S02]  /*4470*/  @!P4 R2UR UR15, R9 ;  /* 0x00000000090fc2ca */ /* 0x000fe400000e0000 */
[----:B------:R-:W-:Y:S02]  /*4480*/  @!P4 R2UR UR14, R8 ;  /* 0x00000000080ec2ca */ /* 0x000fe400000e0000 */
[----:B------:R-:W-:Y:S05]  /*4490*/  @!P4 IADD3 R8, P0, PT, R32, 0x580, RZ ;  /* 0x000005802008c810 */ /* 0x000fea0007f1e0ff */
[----:B------:R-:W-:Y:S06]  /*44a0*/  @!P4 IMAD.X R2, RZ, RZ, R33, P0 ;  /* 0x000000ffff02c224 */ /* 0x000fec00000e0621 */
[----:B------:R1:W-:Y:S01]  /*44b0*/  @!UP1 UTMALDG.3D [UR32], [UR14], desc[UR10] ;  /* 0x00000a200e0095b4 */ /* 0x0003e20008011000 */
[----:B------:R1:W-:Y:S01]  /*44c0*/  @!P4 SYNCS.ARRIVE.TRANS64.RED.A0TR RZ, [UR7+0x20], R0 ;  /* 0x00002000ffffc9a7 */ /* 0x0003e20008300407 */
[----:B------:R-:W-:Y:S01]  /*44d0*/  SYNCS.ARRIVE.TRANS64.RED.A1T0 RZ, [UR8], RZ ;  /* 0x000000ffffff79a7 */ /* 0x000fe20008100408 */
[----:B------:R-:W2:Y:S02]  /*44e0*/  SYNCS.PHASECHK.TRANS64.TRYWAIT P2, [UR7+0x48], R14 ;  /* 0x0000480eff0075a7 */ /* 0x000ea40008041107 */
[----:B-12---:R-:W-:Y:S05]  /*44f0*/  @!P2 BRA `(.L_x_73) ;  /* 0x0000003c0078a947 */ /* 0x006fea0003800000 */
.L_x_157:
[----:B------:R-:W-:Y:S01]  /*4500*/  @!P4 R2UR UR8, R2 ;  /* 0x000000000208c2ca */ /* 0x000fe200000e0000 */
[----:B------:R-:W-:Y:S01]  /*4510*/  VOTEU.ALL UP1, P4 ;  /* 0x0000000000ff7886 */ /* 0x000fe20002020000 */
[----:B------:R-:W-:Y:S01]  /*4520*/  @!P4 R2UR UR9, R8 ;  /* 0x000000000809c2ca */ /* 0x000fe200000e0000 */
[----:B-1----:R-:W-:Y:S01]  /*4530*/  @!P4 IMAD.MOV.U32 R0, RZ, RZ, 0x2000 ;  /* 0x00002000ff00c424 */ /* 0x002fe200078e00ff */
[----:B------:R-:W-:Y:S01]  /*4540*/  UMOV UR10, 0x0 ;  /* 0x00000000000a7882 */ /* 0x000fe20000000000 */
[----:B------:R-:W-:Y:S01]  /*4550*/  UMOV UR11, 0x10000000 ;  /* 0x10000000000b7882 */ /* 0x000fe20000000000 */
[----:B------:R-:W-:Y:S02]  /*4560*/  @!UP1 UIADD3 UR26, UPT, UPT, UR34, 0x20, URZ ;  /* 0x00000020221a9890 */ /* 0x000fe4000fffe0ff */
[----:B------:R-:W-:Y:S01]  /*4570*/  @!UP1 UIADD3 UR24, UPT, UPT, UR7, 0x2400, URZ ;  /* 0x0000240007189890 */ /* 0x000fe2000fffe0ff */
[----:B------:R-:W-:Y:S01]  /*4580*/  VOTEU.ALL UP1, P4 ;  /* 0x0000000000ff7886 */ /* 0x000fe20002020000 */
[----:B------:R-:W-:Y:S01]  /*4590*/  UMOV UR27, UR35 ;  /* 0x00000023001b7c82 */ /* 0x000fe20008000000 */
[----:B------:R-:W-:Y:S02]  /*45a0*/  UMOV UR28, UR36 ;  /* 0x00000024001c7c82 */ /* 0x000fe40008000000 */
        /* <DEDUP_REMOVED lines=12> */
.L_x_159:
[----:B------:R-:W2:Y:S01]  /*4670*/  LDC.64 R12, c[0x0][0xb18] ;  /* 0x0002c600ff0c7b82 */ /* 0x000ea20000000a00 */
[----:B------:R-:W-:Y:S01]  /*4680*/  @!P4 R2UR UR8, R2 ;  /* 0x000000000208c2ca */ /* 0x000fe200000e0000 */
[----:B------:R-:W-:Y:S01]  /*4690*/  VOTEU.ALL UP1, P4 ;  /* 0x0000000000ff7886 */ /* 0x000fe20002020000 */
[----:B------:R-:W-:Y:S01]  /*46a0*/  @!P4 R2UR UR9, R8 ;  /* 0x000000000809c2ca */ /* 0x000fe200000e0000 */
[----:B-1----:R-:W-:Y:S01]  /*46b0*/  @!P4 IMAD.MOV.U32 R0, RZ, RZ, 0x2000 ;  /* 0x00002000ff00c424 */ /* 0x002fe200078e00ff */
[----:B------:R-:W-:Y:S03]  /*46c0*/  UMOV UR10, 0x0 ;  /* 0x00000000000a7882 */ /* 0x000fe60000000000 */
[----:B------:R-:W1:Y:S01]  /*46d0*/  @!P1 LDC R2, c[0x0][0xb0c] ;  /* 0x0002c300ff029b82 */ /* 0x000e620000000800 */
[----:B------:R-:W-:Y:S01]  /*46e0*/  @!UP1 UIADD3 UR18, UPT, UPT, UR34, 0x40, URZ ;  /* 0x0000004022129890 */ /* 0x000fe2000fffe0ff */
[----:B------:R-:W-:Y:S01]  /*46f0*/  @P3 SHF.R.U32.HI R27, RZ, 0x10, R21 ;  /* 0x00000010ff1b3819 */ /* 0x000fe20000011615 */
[----:B------:R-:W-:Y:S01]  /*4700*/  @!UP1 UIADD3 UR16, UPT, UPT, UR7, 0x4400, URZ ;  /* 0x0000440007109890 */ /* 0x000fe2000fffe0ff */
[----:B------:R-:W-:Y:S01]  /*4710*/  VIADD R29, R29, 0x1 ;  /* 0x000000011d1d7836 */ /* 0x000fe20000000000 */
[----:B------:R-:W-:Y:S01]  /*4720*/  VOTEU.ALL UP1, P4 ;  /* 0x0000000000ff7886 */ /* 0x000fe20002020000 */
[----:B------:R-:W-:Y:S01]  /*4730*/  UMOV UR11, 0x10000000 ;  /* 0x10000000000b7882 */ /* 0x000fe20000000000 */
[----:B------:R-:W-:Y:S01]  /*4740*/  UMOV UR19, UR35 ;  /* 0x0000002300137c82 */ /* 0x000fe20008000000 */
[----:B------:R-:W-:Y:S01]  /*4750*/  IMAD.U32 R9, RZ, RZ, UR8 ;  /* 0x00000008ff097e24 */ /* 0x000fe2000f8e00ff */
[----:B------:R-:W-:Y:S01]  /*4760*/  UMOV UR20, UR36 ;  /* 0x0000002400147c82 */ /* 0x000fe20008000000 */
[----:B------:R-:W-:Y:S01]  /*4770*/  IMAD.U32 R8, RZ, RZ, UR9 ;  /* 0x00000009ff087e24 */ /* 0x000fe2000f8e00ff */
[----:B------:R-:W-:Y:S02]  /*4780*/  UPRMT UR8, UR37, 0x654, UR17 ;  /* 0x0000065425087896 */ /* 0x000fe40008000011 */
[----:B------:R-:W-:Y:S02]  /*4790*/  @!P4 R2UR UR15, R9 ;  /* 0x00000000090fc2ca */ /* 0x000fe400000e0000 */
[----:B------:R-:W-:Y:S02]  /*47a0*/  @!P4 R2UR UR14, R8 ;  /* 0x00000000080ec2ca */ /* 0x000fe400000e0000 */
[----:B------:R-:W3:Y:S11]  /*47b0*/  LDC.64 R8, c[0x0][0xb10] ;  /* 0x0002c400ff087b82 */ /* 0x000ef60000000a00 */
[----:B------:R1:W-:Y:S01]  /*47c0*/  @!UP1 UTMALDG.3D [UR16], [UR14], desc[UR10] ;  /* 0x00000a100e0095b4 */ /* 0x0003e20008011000 */
[----:B------:R5:W-:Y:S01]  /*47d0*/  @!P4 SYNCS.ARRIVE.TRANS64.RED.A0TR RZ, [UR7+0x30], R0 ;  /* 0x00003000ffffc9a7 */ /* 0x000be20008300407 */
[C---:B---3--:R-:W-:Y:S01]  /*47e0*/  @!P1 IMAD.HI.U32 R8, R11.reuse, R8, RZ ;  /* 0x000000080b089227 */ /* 0x048fe200078e00ff */
[----:B--2---:R-:W-:Y:S02]  /*47f0*/  @!P1 ISETP.NE.AND P0, PT, R12, 0x1, PT ;  /* 0x000000010c00980c */ /* 0x004fe40003f05270 */
[----:B-1----:R-:W-:Y:S01]  /*4800*/  @!P1 ISETP.NE.AND P2, PT, R2, 0x1, PT ;  /* 0x000000010200980c */ /* 0x002fe20003f45270 */
[----:B------:R-:W-:Y:S01]  /*4810*/  SYNCS.ARRIVE.TRANS64.RED.A1T0 RZ, [UR8], RZ ;  /* 0x000000ffffff79a7 */ /* 0x000fe20008100408 */
[C---:B------:R-:W-:Y:S01]  /*4820*/  @!P1 IMAD.HI.U32 R13, R10.reuse, R13, RZ ;  /* 0x0000000d0a0d9227 */ /* 0x040fe200078e00ff */
[----:B------:R-:W-:Y:S04]  /*4830*/  @!P1 SHF.R.U32.HI R8, RZ, R9, R8 ;  /* 0x00000009ff089219 */ /* 0x000fe80000011608 */
[----:B------:R-:W-:Y:S01]  /*4840*/  @!P1 SEL R8, R11, R8, !P2 ;  /* 0x000000080b089207 */ /* 0x000fe20005000000 */
[----:B------:R-:W1:Y:S01]  /*4850*/  SYNCS.PHASECHK.TRANS64.TRYWAIT P5, [UR7+0x58], R14 ;  /* 0x0000580eff0075a7 */ /* 0x000e6200080a1107 */
[----:B-----5:R-:W2:Y:S02]  /*4860*/  @!P1 LDC R0, c[0x0][0xb20] ;  /* 0x0002c800ff009b82 */ /* 0x020ea40000000800 */
[----:B--2---:R-:W-:Y:S04]  /*4870*/  @!P1 SHF.R.U32.HI R0, RZ, R0, R13 ;  /* 0x00000000ff009219 */ /* 0x004fe8000001160d */
[----:B------:R-:W-:Y:S05]  /*4880*/  @!P1 SEL R9, R10, R0, !P0 ;  /* 0x000000000a099207 */ /* 0x000fea0004000000 */
[----:B------:R-:W-:Y:S02]  /*4890*/  @!P1 IMAD.IADD R0, R9, 0x1, -R8 ;  /* 0x0000000109009824 */ /* 0x000fe400078e0a08 */
[----:B------:R-:W-:Y:S02]  /*48a0*/  @!P1 IMAD.IADD R8, R8, 0x1, -R9 ;  /* 0x0000000108089824 */ /* 0x000fe400078e0a09 */
[----:B------:R-:W-:Y:S02]  /*48b0*/  @!P1 IMAD R11, R0, R2, R11 ;  /* 0x00000002000b9224 */ /* 0x000fe400078e020b */
[----:B------:R-:W-:Y:S01]  /*48c0*/  @!P1 IMAD R10, R8, R12, R10 ;  /* 0x0000000c080a9224 */ /* 0x000fe200078e020a */
[----:B-1----:R-:W-:Y:S06]  /*48d0*/  @!P5 BRA `(.L_x_75) ;  /* 0x0000003800b0d947 */ /* 0x002fec0003800000 */
.L_x_161:
[----:B------:R-:W-:Y:S01]  /*48e0*/  @!P4 IADD3 R2, P0, PT, R32, 0x580, RZ ;  /* 0x000005802002c810 */ /* 0x000fe20007f1e0ff */
[----:B------:R-:W-:Y:S01]  /*48f0*/  VOTEU.ALL UP1, P4 ;  /* 0x0000000000ff7886 */ /* 0x000fe20002020000 */
[----:B------:R-:W-:Y:S01]  /*4900*/  UMOV UR18, 0x0 ;  /* 0x0000000000127882 */ /* 0x000fe20000000000 */
[----:B------:R-:W-:Y:S01]  /*4910*/  UMOV UR19, 0x10000000 ;  /* 0x1000000000137882 */ /* 0x000fe20000000000 */
[----:B------:R-:W-:Y:S01]  /*4920*/  @!P4 R2UR UR9, R2 ;  /* 0x000000000209c2ca */ /* 0x000fe200000e0000 */
[----:B-1----:R-:W-:Y:S01]  /*4930*/  @!P4 IMAD.X R0, RZ, RZ, R33, P0 ;  /* 0x000000ffff00c224 */ /* 0x002fe200000e0621 */
[----:B------:R-:W-:Y:S01]  /*4940*/  @!UP1 UIADD3 UR10, UPT, UPT, UR34, 0x60, URZ ;  /* 0x00000060220a9890 */ /* 0x000fe2000fffe0ff */
[----:B------:R-:W-:Y:S01]  /*4950*/  ISETP.NE.AND P0, PT, R29, 0x2, PT ;  /* 0x000000021d00780c */ /* 0x000fe20003f05270 */
[----:B------:R-:W-:Y:S01]  /*4960*/  UMOV UR11, UR35 ;  /* 0x00000023000b7c82 */ /* 0x000fe20008000000 */
[----:B------:R-:W-:Y:S01]  /*4970*/  UMOV UR12, UR36 ;  /* 0x00000024000c7c82 */ /* 0x000fe20008000000 */
[----:B------:R-:W-:Y:S01]  /*4980*/  @!P4 R2UR UR8, R0 ;  /* 0x000000000008c2ca */ /* 0x000fe200000e0000 */
[----:B------:R-:W-:Y:S01]  /*4990*/  IMAD.IADD R14, R10, 0x1, R62 ;  /* 0x000000010a0e7824 */ /* 0x000fe200078e023e */
[----:B------:R-:W-:Y:S01]  /*49a0*/  @P3 R2UR UR36, R27 ;  /* 0x000000001b2432ca */ /* 0x000fe200000e0000 */
[----:B------:R-:W-:Y:S01]  /*49b0*/  IMAD.IADD R15, R11, 0x1, R63 ;  /* 0x000000010b0f7824 */ /* 0x000fe200078e023f */
[----:B------:R-:W-:Y:S02]  /*49c0*/  SEL R0, RZ, 0x1, P0 ;  /* 0x00000001ff007807 */ /* 0x000fe40000000000 */
[----:B------:R-:W-:Y:S01]  /*49d0*/  LOP3.LUT R30, R30, 0x1, RZ, 0x3c, !PT ;  /* 0x000000011e1e7812 */ /* 0x000fe200078e3cff */
[----:B------:R-:W-:Y:S01]  /*49e0*/  IMAD.U32 R8, RZ, RZ, UR9 ;  /* 0x00000009ff087e24 */ /* 0x000fe2000f8e00ff */
[----:B------:R-:W-:Y:S01]  /*49f0*/  @!UP1 UIADD3 UR9, UPT, UPT, UR7, 0x38, URZ ;  /* 0x0000003807099890 */ /* 0x000fe2000fffe0ff */
[----:B------:R-:W-:Y:S02]  /*4a00*/  LOP3.LUT R28, R28, R0, RZ, 0x3c, !PT ;  /* 0x000000001c1c7212 */ /* 0x000fe400078e3cff */
[----:B------:R-:W-:Y:S02]  /*4a10*/  SEL R29, R29, RZ, P0 ;  /* 0x000000ff1d1d7207 */ /* 0x000fe40000000000 */
[----:B------:R-:W-:Y:S01]  /*4a20*/  IMAD.U32 R9, RZ, RZ, UR8 ;  /* 0x00000008ff097e24 */ /* 0x000fe2000f8e00ff */
[----:B------:R-:W-:Y:S01]  /*4a30*/  @!P4 R2UR UR14, R8 ;  /* 0x00000000080ec2ca */ /* 0x000fe200000e0000 */
[----:B------:R-:W-:Y:S01]  /*4a40*/  @!UP1 UIADD3 UR8, UPT, UPT, UR7, 0x6400, URZ ;  /* 0x0000640007089890 */ /* 0x000fe2000fffe0ff */
[----:B------:R-:W-:Y:S02]  /*4a50*/  VOTEU.ALL UP1, P4 ;  /* 0x0000000000ff7886 */ /* 0x000fe40002020000 */
[----:B------:R-:W-:Y:S11]  /*4a60*/  @!P4 R2UR UR15, R9 ;  /* 0x00000000090fc2ca */ /* 0x000ff600000e0000 */
[----:B------:R-:W-:Y:S02]  /*4a70*/  @!UPT UIADD3 URZ, UPT, UPT, URZ, URZ, URZ ;  /* 0x000000fffffff290 */ /* 0x000fe4000fffe0ff */
[----:B------:R2:W-:Y:S01]  /*4a80*/  @!UP1 UTMALDG.3D [UR8], [UR14], desc[UR18] ;  /* 0x000012080e0095b4 */ /* 0x0005e20008011000 */
[----:B------:R2:W-:Y:S01]  /*4a90*/  @!P4 SYNCS.ARRIVE.TRANS64.RED.A0TR RZ, [UR7+0x38], R25 ;  /* 0x00003819ffffc9a7 */ /* 0x0005e20008300407 */
[----:B------:R-:W-:Y:S01]  /*4aa0*/  UPLOP3.LUT UP1, UPT, UPT, UPT, UPT, 0x80, 0x8 ;  /* 0x000000000008789c */ /* 0x000fe20003f2f070 */
[----:B------:R-:W-:Y:S01]  /*4ab0*/  SYNCS.ARRIVE.TRANS64.RED.A1T0 RZ, [UR13], RZ ;  /* 0x000000ffffff79a7 */ /* 0x000fe2000810040d */
[----:B------:R-:W-:Y:S09]  /*4ac0*/  @P3 BRA `(.L_x_76) ;  /* 0xfffffff000a03947 */ /* 0x000ff2000383ffff */
[----:B------:R-:W-:-:S04]  /*4ad0*/  SHF.L.U32 R2, R30, 0x1f, RZ ;  /* 0x0000001f1e027819 */ /* 0x000fc800000006ff */
[----:B------:R-:W1:Y:S02]  /*4ae0*/  SYNCS.PHASECHK.TRANS64.TRYWAIT P0, [UR7+0x40], R2 ;  /* 0x00004002ff0075a7 */ /* 0x000e640008001107 */
[----:B-1----:R-:W-:Y:S05]  /*4af0*/  @!P0 BRA `(.L_x_77) ;  /* 0x0000003800408947 */ /* 0x002fea0003800000 */
.L_x_163:
[----:B------:R-:W3:Y:S02]  /*4b00*/  SYNCS.PHASECHK.TRANS64.TRYWAIT P0, [UR7+0x48], R2 ;  /* 0x00004802ff0075a7 */ /* 0x000ee40008001107 */
[----:B---3--:R-:W-:Y:S05]  /*4b10*/  @!P0 BRA `(.L_x_78) ;  /* 0x0000003800508947 */ /* 0x008fea0003800000 */
.L_x_165:
[----:B------:R-:W3:Y:S02]  /*4b20*/  SYNCS.PHASECHK.TRANS64.TRYWAIT P0, [UR7+0x50], R2 ;  /* 0x00005002ff0075a7 */ /* 0x000ee40008001107 */
[----:B---3--:R-:W-:Y:S05]  /*4b30*/  @!P0 BRA `(.L_x_79) ;  /* 0x0000003800608947 */ /* 0x008fea0003800000 */
.L_x_167:
[----:B-1----:R-:W-:-:S07]  /*4b40*/  MOV R0, UR7 ;  /* 0x0000000700007c02 */ /* 0x002fce0008000f00 */
.L_x_80:
[----:B-1----:R-:W-:-:S04]  /*4b50*/  SHF.L.U32 R2, R30, 0x1f, RZ ;  /* 0x0000001f1e027819 */ /* 0x002fc800000006ff */
[----:B------:R1:W3:Y:S03]  /*4b60*/  SYNCS.PHASECHK.TRANS64.TRYWAIT P0, [R0+URZ+0x58], R2 ;  /* 0x00005802000075a7 */ /* 0x0002e600080011ff */
[----:B---3--:R-:W-:Y:S05]  /*4b70*/  @!P0 NANOSLEEP.SYNCS 0x989680 ;  /* 0x009896800000895d */ /* 0x008fea0003900000 */
[----:B------:R-:W3:Y:S02]  /*4b80*/  @!P0 SYNCS.PHASECHK.TRANS64 P0, [R0+URZ+0x58], R2 ;  /* 0x00005802000085a7 */ /* 0x000ee400080010ff */
[----:B--23--:R-:W-:Y:S05]  /*4b90*/  @P0 EXIT ;  /* 0x000000000000094d */ /* 0x00cfea0003800000 */
[----:B------:R-:W-:Y:S05]  /*4ba0*/  BRA `(.L_x_80) ;  /* 0xfffffffc00e87947 */ /* 0x000fea000383ffff */
.L_x_65:
[----:B------:R-:W-:-:S06]  /*4bb0*/  UISETP.GE.AND UP1, UPT, UR8, 0x4, UPT ;  /* 0x000000040800788c */ /* 0x000fcc000bf26270 */
[----:B------:R-:W-:-:S13]  /*4bc0*/  PLOP3.LUT P0, PT, PT, PT, UP1, 0x80, 0x8 ;  /* 0x000000000008781c */ /* 0x000fda0003f0f018 */
[----:B------:R-:W-:Y:S05]  /*4bd0*/  @!P0 EXIT ;  /* 0x000000000000894d */ /* 0x000fea0003800000 */
[----:B------:R-:W-:Y:S01]  /*4be0*/  BAR.SYNC.DEFER_BLOCKING 0x6, 0xa0 ;  /* 0x0182800000007b1d */ /* 0x000fe20000010000 */
[C---:B------:R-:W-:Y:S01]  /*4bf0*/  IMAD.SHL.U32 R4, R77.reuse, 0x20, RZ ;  /* 0x000000204d047824 */ /* 0x040fe200078e00ff */
[C---:B------:R-:W-:Y:S01]  /*4c00*/  R2P PR, R77.reuse, 0x6 ;  /* 0x000000064d007804 */ /* 0x040fe20000000000 */
[C---:B------:R-:W-:Y:S01]  /*4c10*/  IMAD.SHL.U32 R68, R77.reuse, 0x4, RZ ;  /* 0x000000044d447824 */ /* 0x040fe200078e00ff */
[----:B------:R-:W-:Y:S01]  /*4c20*/  CS2R R72, SRZ ;  /* 0x0000000000487805 */ /* 0x000fe2000001ff00 */
[C---:B------:R-:W-:Y:S01]  /*4c30*/  IMAD.U32 R32, R77.reuse, 0x10000, RZ ;  /* 0x000100004d207824 */ /* 0x040fe200078e00ff */
[----:B------:R-:W-:Y:S02]  /*4c40*/  UMOV UR48, 0x400 ;  /* 0x0000040000307882 */ /* 0x000fe40000000000 */
[----:B------:R-:W1:Y:S01]  /*4c50*/  LDC R67, c[0x0][0x370] ;  /* 0x0000dc00ff437b82 */ /* 0x000e620000000800 */
[----:B------:R-:W-:Y:S01]  /*4c60*/  ULEA UR48, UR37, UR48, 0x18 ;  /* 0x0000003025307291 */ /* 0x000fe2000f8ec0ff */
[C---:B------:R-:W-:Y:S01]  /*4c70*/  LOP3.LUT R3, R4.reuse, 0xe0, RZ, 0xc0, !PT ;  /* 0x000000e004037812 */ /* 0x040fe200078ec0ff */
[----:B------:R-:W-:Y:S01]  /*4c80*/  IMAD.SHL.U32 R2, R77, 0x10, RZ ;  /* 0x000000104d027824 */ /* 0x000fe200078e00ff */
[----:B------:R-:W-:Y:S01]  /*4c90*/  LOP3.LUT R4, R4, 0x100, RZ, 0xc0, !PT ;  /* 0x0000010004047812 */ /* 0x000fe200078ec0ff */
[----:B------:R-:W-:Y:S01]  /*4ca0*/  UIADD3 UR4, UPT, UPT, UR48, 0x400, URZ ;  /* 0x0000040030047890 */ /* 0x000fe2000fffe0ff */
[----:B------:R-:W-:Y:S01]  /*4cb0*/  LOP3.LUT R68, R3, 0x1c, R68, 0xf8, !PT ;  /* 0x0000001c03447812 */ /* 0x000fe200078ef844 */
[----:B------:R-:W-:Y:S01]  /*4cc0*/  IMAD.MOV.U32 R76, RZ, RZ, 0x10 ;  /* 0x00000010ff4c7424 */ /* 0x000fe200078e00ff */
[----:B------:R-:W2:Y:S01]  /*4cd0*/  LDC R28, c[0x0][0xb0c] ;  /* 0x0002c300ff1c7b82 */ /* 0x000ea20000000800 */
[----:B------:R-:W-:Y:S01]  /*4ce0*/  SHF.R.U32.HI R3, RZ, 0x2, R77 ;  /* 0x00000002ff037819 */ /* 0x000fe2000001164d */
[----:B------:R-:W-:Y:S01]  /*4cf0*/  IMAD.MOV.U32 R75, RZ, RZ, 0x20 ;  /* 0x00000020ff4b7424 */ /* 0x000fe200078e00ff */
[----:B------:R-:W-:Y:S01]  /*4d00*/  LOP3.LUT R32, R32, 0x600000, RZ, 0xc0, !PT ;  /* 0x0060000020207812 */ /* 0x000fe200078ec0ff */
[----:B------:R-:W-:Y:S01]  /*4d10*/  IMAD.MOV.U32 R74, RZ, RZ, 0x1 ;  /* 0x00000001ff4a7424 */ /* 0x000fe200078e00ff */
[----:B------:R-:W-:Y:S01]  /*4d20*/  LOP3.LUT R2, R4, 0x600, R2, 0xf8, !PT ;  /* 0x0000060004027812 */ /* 0x000fe200078ef802 */
[----:B------:R-:W-:Y:S01]  /*4d30*/  IMAD.MOV.U32 R31, RZ, RZ, RZ ;  /* 0x000000ffff1f7224 */ /* 0x000fe200078e00ff */
[----:B------:R-:W-:Y:S01]  /*4d40*/  LOP3.LUT R68, R68, 0x4, R3, 0x78, !PT ;  /* 0x0000000444447812 */ /* 0x000fe200078e7803 */
[----:B------:R-:W4:Y:S01]  /*4d50*/  LDC R65, c[0x0][0xb20] ;  /* 0x0002c800ff417b82 */ /* 0x000f220000000800 */
[----:B------:R-:W3:Y:S01]  /*4d60*/  LDS R0, [UR48+0x120] ;  /* 0x00012030ff007984 */ /* 0x000ee20008000800 */
[----:B------:R-:W-:Y:S01]  /*4d70*/  LOP3.LUT R77, R77, 0x60, RZ, 0xc0, !PT ;  /* 0x000000604d4d7812 */ /* 0x000fe200078ec0ff */
[----:B------:R-:W-:Y:S01]  /*4d80*/  IMAD.MOV.U32 R80, RZ, RZ, RZ ;  /* 0x000000ffff507224 */ /* 0x000fe200078e00ff */
[----:B------:R-:W-:Y:S01]  /*4d90*/  LOP3.LUT R68, R2, R68, RZ, 0xfc, !PT ;  /* 0x0000004402447212 */ /* 0x000fe200078efcff */
[----:B------:R-:W-:Y:S01]  /*4da0*/  IMAD.U32 R70, RZ, RZ, UR4 ;  /* 0x00000004ff467e24 */ /* 0x000fe2000f8e00ff */
[----:B------:R-:W-:Y:S01]  /*4db0*/  SEL R76, R76, 0xfffffff0, !P2 ;  /* 0xfffffff04c4c7807 */ /* 0x000fe20005000000 */
[----:B------:R-:W1:Y:S01]  /*4dc0*/  LDCU.64 UR52, c[0x0][0x348] ;  /* 0x00006900ff3477ac */ /* 0x000e620008000a00 */
[----:B------:R-:W1:Y:S01]  /*4dd0*/  LDC R27, c[0x0][0xb30] ;  /* 0x0002cc00ff1b7b82 */ /* 0x000e620000000800 */
[----:B------:R-:W-:Y:S01]  /*4de0*/  SEL R75, R75, 0xffffffe0, !P1 ;  /* 0xffffffe04b4b7807 */ /* 0x000fe20004800000 */
[----:B------:R-:W1:Y:S01]  /*4df0*/  LDCU.64 UR38, c[0x0][0x888] ;  /* 0x00011100ff2677ac */ /* 0x000e620008000a00 */
[----:B------:R-:W1:Y:S05]  /*4e00*/  LDCU.64 UR44, c[0x0][0x890] ;  /* 0x00011200ff2c77ac */ /* 0x000e6a0008000a00 */
[----:B------:R-:W1:Y:S01]  /*4e10*/  LDC.64 R60, c[0x0][0xb10] ;  /* 0x0002c400ff3c7b82 */ /* 0x000e620000000a00 */
[----:B------:R-:W-:Y:S01]  /*4e20*/  UMOV UR49, URZ ;  /* 0x000000ff00317c82 */ /* 0x000fe20008000000 */
[----:B------:R-:W-:-:S06]  /*4e30*/  UMOV UR51, URZ ;  /* 0x000000ff00337c82 */ /* 0x000fcc0008000000 */
[----:B------:R-:W1:Y:S08]  /*4e40*/  LDC.64 R24, c[0x0][0xb18] ;  /* 0x0002c600ff187b82 */ /* 0x000e700000000a00 */
[----:B------:R-:W1:Y:S08]  /*4e50*/  LDC.64 R22, c[0x0][0xb28] ;  /* 0x0002ca00ff167b82 */ /* 0x000e700000000a00 */
[----:B------:R-:W1:Y:S01]  /*4e60*/  LDC.64 R58, c[0x0][0x8b0] ;  /* 0x00022c00ff3a7b82 */ /* 0x000e620000000a00 */
[----:B---3--:R-:W-:-:S07]  /*4e70*/  IMAD.IADD R32, R0, 0x1, R32 ;  /* 0x0000000100207824 */ /* 0x008fce00078e0220 */
[----:B------:R-:W3:Y:S08]  /*4e80*/  LDC.64 R56, c[0x0][0x8a8] ;  /* 0x00022a00ff387b82 */ /* 0x000ef00000000a00 */
[----:B--2-4-:R-:W1:Y:S02]  /*4e90*/  LDC R66, c[0x0][0x374] ;  /* 0x0000dd00ff427b82 */ /* 0x014e640000000800 */
.L_x_124:
[----:B------:R-:W-:Y:S02]  /*4ea0*/  LEA R0, R80, UR48, 0x3 ;  /* 0x0000003050007c11 */ /* 0x000fe4000f8e18ff */
[----:B------:R-:W-:Y:S02]  /*4eb0*/  SHF.L.U32 R2, R72, 0x1f, RZ ;  /* 0x0000001f48027819 */ /* 0x000fe400000006ff */
[----:B------:R-:W-:Y:S02]  /*4ec0*/  LEA R16, R80, UR48, 0x4 ;  /* 0x0000003050107c11 */ /* 0x000fe4000f8e20ff */
[----:B------:R-:W2:Y:S02]  /*4ed0*/  SYNCS.PHASECHK.TRANS64.TRYWAIT P0, [R0+URZ+0x70], R2 ;  /* 0x00007002000075a7 */ /* 0x000ea400080011ff */
[----:B--2---:R-:W-:Y:S05]  /*4ee0*/  @!P0 BRA `(.L_x_81) ;  /* 0x00000034008c8947 */ /* 0x004fea0003800000 */
.L_x_168:
[----:B------:R-:W4:Y:S01]  /*4ef0*/  LDC.64 R10, c[0x0][0xb10] ;  /* 0x0002c400ff0a7b82 */ /* 0x000f220000000a00 */
[----:B------:R-:W3:Y:S01]  /*4f00*/  LDS.128 R16, [R16+0x100] ;  /* 0x0001000010107984 */ /* 0x000ee20000000c00 */
[----:B-1----:R-:W-:Y:S01]  /*4f10*/  ISETP.NE.AND P1, PT, R27, 0x1, PT ;  /* 0x000000011b00780c */ /* 0x002fe20003f25270 */
[----:B--2---:R-:W-:Y:S01]  /*4f20*/  VIADD R0, R0, 0x80 ;  /* 0x0000008000007836 */ /* 0x004fe20000000000 */
[----:B------:R-:W-:Y:S04]  /*4f30*/  ISETP.GE.AND P0, PT, R26, 0x1, PT ;  /* 0x000000011a00780c */ /* 0x000fe80003f06270 */
[----:B------:R-:W1:Y:S01]  /*4f40*/  LDC.64 R8, c[0x0][0xb18] ;  /* 0x0002c600ff087b82 */ /* 0x000e620000000a00 */
[----:B------:R-:W-:Y:S01]  /*4f50*/  PRMT R0, RZ, 0x654, R0 ;  /* 0x00000654ff007816 */ /* 0x000fe20000000000 */
[----:B------:R-:W-:Y:S01]  /*4f60*/  @!PT LDS RZ, [RZ] ;  /* 0x00000000fffff984 */ /* 0x000fe20000000800 */
[----:B------:R-:W-:Y:S01]  /*4f70*/  @!PT LDS RZ, [RZ] ;  /* 0x00000000fffff984 */ /* 0x000fe20000000800 */
[----:B------:R-:W-:Y:S01]  /*4f80*/  @!PT LDS RZ, [RZ] ;  /* 0x00000000fffff984 */ /* 0x000fe20000000800 */
[----:B------:R-:W-:Y:S01]  /*4f90*/  @!PT LDS RZ, [RZ] ;  /* 0x00000000fffff984 */ /* 0x000fe20000000800 */
[----:B------:R2:W-:Y:S06]  /*4fa0*/  MEMBAR.ALL.CTA ;  /* 0x0000000000007992 */ /* 0x0005ec0000008000 */
[----:B--2---:R-:W2:Y:S01]  /*4fb0*/  FENCE.VIEW.ASYNC.S ;  /* 0x00000000000073c6 */ /* 0x004ea20000000000 */
[----:B------:R-:W1:Y:S08]  /*4fc0*/  @!P1 LDC R12, c[0x0][0xb20] ;  /* 0x0002c800ff0c9b82 */ /* 0x000e700000000800 */
[----:B------:R-:W1:Y:S01]  /*4fd0*/  @!P1 LDC R7, c[0x0][0xb0c] ;  /* 0x0002c300ff079b82 */ /* 0x000e620000000800 */
[----:B--2---:R2:W-:Y:S01]  /*4fe0*/  SYNCS.ARRIVE.TRANS64.RED.A1T0 RZ, [R0+URZ], RZ ;  /* 0x000000ff00ff79a7 */ /* 0x0045e200081004ff */
[----:B---3--:R-:W-:Y:S04]  /*4ff0*/  LOP3.LUT P4, RZ, R18, 0x1, RZ, 0xc0, !PT ;  /* 0x0000000112ff7812 */ /* 0x008fe8000788c0ff */
[----:B------:R-:W-:Y:S09]  /*5000*/  P2R R78, PR, RZ, 0x10 ;  /* 0x00000010ff4e7803 */ /* 0x000ff20000000000 */
[----:B------:R-:W-:Y:S02]  /*5010*/  @P4 MOV R30, R16 ;  /* 0x00000010001e4202 */ /* 0x000fe40000000f00 */
[----:B------:R-:W-:Y:S01]  /*5020*/  @P4 LOP3.LUT R29, R17, 0xffff, RZ, 0xc0, !PT ;  /* 0x0000ffff111d4812 */ /* 0x000fe200078ec0ff */
[----:B--2-4-:R-:W-:Y:S06]  /*5030*/  @!P0 BRA `(.L_x_82) ;  /* 0x0000000000a48947 */ /* 0x014fec0003800000 */
[----:B------:R-:W-:Y:S01]  /*5040*/  IMAD.HI.U32 R0, R66, R25, RZ ;  /* 0x0000001942007227 */ /* 0x000fe200078e00ff */
[----:B------:R-:W-:Y:S02]  /*5050*/  ISETP.NE.AND P0, PT, R24, 0x1, PT ;  /* 0x000000011800780c */ /* 0x000fe40003f05270 */
[----:B------:R-:W-:Y:S01]  /*5060*/  ISETP.NE.AND P2, PT, R26, 0x1, PT ;  /* 0x000000011a00780c */ /* 0x000fe20003f45270 */
[----:B------:R-:W-:Y:S01]  /*5070*/  IMAD.HI.U32 R4, R67, R60, RZ ;  /* 0x0000003c43047227 */ /* 0x000fe200078e00ff */
[----:B------:R-:W-:Y:S02]  /*5080*/  SHF.R.U32.HI R0, RZ, R65, R0 ;  /* 0x00000041ff007219 */ /* 0x000fe40000011600 */
[----:B------:R-:W-:Y:S01]  /*5090*/  ISETP.NE.AND P3, PT, R28, 0x1, PT ;  /* 0x000000011c00780c */ /* 0x000fe20003f65270 */
[----:B------:R-:W-:Y:S01]  /*50a0*/  IMAD.HI.U32 R6, R29, R25, RZ ;  /* 0x000000191d067227 */ /* 0x000fe200078e00ff */
[-C--:B------:R-:W-:Y:S02]  /*50b0*/  SHF.R.U32.HI R4, RZ, R61.reuse, R4 ;  /* 0x0000003dff047219 */ /* 0x080fe40000011604 */
[----:B------:R-:W-:Y:S01]  /*50c0*/  SEL R0, R66, R0, !P0 ;  /* 0x0000000042007207 */ /* 0x000fe20004000000 */
[----:B------:R-:W-:Y:S01]  /*50d0*/  IMAD.HI.U32 R5, R30, R60, RZ ;  /* 0x0000003c1e057227 */ /* 0x000fe200078e00ff */
[----:B------:R-:W-:Y:S03]  /*50e0*/  SEL R4, R67, R4, !P3 ;  /* 0x0000000443047207 */ /* 0x000fe60005800000 */
[-C--:B------:R-:W-:Y:S01]  /*50f0*/  IMAD.HI.U32 R3, R0, R22.reuse, RZ ;  /* 0x0000001600037227 */ /* 0x080fe200078e00ff */
[----:B------:R-:W-:Y:S03]  /*5100*/  SHF.R.U32.HI R5, RZ, R61, R5 ;  /* 0x0000003dff057219 */ /* 0x000fe60000011605 */
[----:B------:R-:W-:Y:S01]  /*5110*/  IMAD.HI.U32 R2, R4, R22, RZ ;  /* 0x0000001604027227 */ /* 0x000fe200078e00ff */
[----:B------:R-:W-:Y:S02]  /*5120*/  @P2 SHF.R.U32.HI R0, RZ, R23, R3 ;  /* 0x00000017ff002219 */ /* 0x000fe40000011603 */
[----:B------:R-:W-:Y:S02]  /*5130*/  SHF.R.U32.HI R3, RZ, R65, R6 ;  /* 0x00000041ff037219 */ /* 0x000fe40000011606 */
[----:B------:R-:W-:Y:S01]  /*5140*/  @P2 SHF.R.U32.HI R4, RZ, R23, R2 ;  /* 0x00000017ff042219 */ /* 0x000fe20000011602 */
[----:B------:R-:W-:Y:S01]  /*5150*/  IMAD R0, R26, R0, RZ ;  /* 0x000000001a007224 */ /* 0x000fe200078e02ff */
[----:B------:R-:W-:Y:S02]  /*5160*/  SEL R3, R29, R3, !P0 ;  /* 0x000000031d037207 */ /* 0x000fe40004000000 */
[----:B------:R-:W-:Y:S01]  /*5170*/  SEL R2, R30, R5, !P3 ;  /* 0x000000051e027207 */ /* 0x000fe20005800000 */
[----:B------:R-:W-:Y:S01]  /*5180*/  IMAD R5, R26, R4, RZ ;  /* 0x000000041a057224 */ /* 0x000fe200078e02ff */
[C---:B------:R-:W-:Y:S01]  /*5190*/  ISETP.GE.AND P0, PT, R3.reuse, R0, PT ;  /* 0x000000000300720c */ /* 0x040fe20003f06270 */
[C---:B------:R-:W-:Y:S03]  /*51a0*/  IMAD.HI.U32 R0, R3.reuse, R22, RZ ;  /* 0x0000001603007227 */ /* 0x040fe600078e00ff */
[C---:B------:R-:W-:Y:S02]  /*51b0*/  ISETP.GE.OR P0, PT, R2.reuse, R5, P0 ;  /* 0x000000050200720c */ /* 0x040fe40000706670 */
[----:B------:R-:W-:Y:S04]  /*51c0*/  SHF.R.U32.HI R0, RZ, R23, R0 ;  /* 0x00000017ff007219 */ /* 0x000fe80000011600 */
[C---:B------:R-:W-:Y:S05]  /*51d0*/  SEL R6, R3.reuse, R0, !P2 ;  /* 0x0000000003067207 */ /* 0x040fea0005000000 */
        /* <DEDUP_REMOVED lines=14> */
[----:B------:R-:W-:Y:S07]  /*52c0*/  IMAD R29, R3, R24, R29 ;  /* 0x00000018031d7224 */ /* 0x000fee00078e021d */
.L_x_82:
[----:B-1----:R-:W-:Y:S01]  /*52d0*/  @!P1 ISETP.NE.AND P0, PT, R8, 0x1, PT ;  /* 0x000000010800980c */ /* 0x002fe20003f05270 */
[----:B------:R-:W-:Y:S01]  /*52e0*/  @!P1 IMAD.HI.U32 R2, R29, R9, RZ ;  /* 0x000000091d029227 */ /* 0x000fe200078e00ff */
[----:B------:R-:W-:Y:S01]  /*52f0*/  R2UR UR42, R15 ;  /* 0x000000000f2a72ca */ /* 0x000fe200000e0000 */
[----:B------:R-:W-:Y:S01]  /*5300*/  BSSY.RECONVERGENT B6, `(.L_x_83) ;  /* 0x0000031000067945 */ /* 0x000fe20003800200 */
[----:B------:R-:W-:Y:S01]  /*5310*/  R2UR UR41, R14 ;  /* 0x000000000e2972ca */ /* 0x000fe200000e0000 */
[----:B------:R-:W-:Y:S01]  /*5320*/  @!P1 IMAD.HI.U32 R0, R30, R10, RZ ;  /* 0x0000000a1e009227 */ /* 0x000fe200078e00ff */
[----:B------:R-:W-:Y:S02]  /*5330*/  @!P1 SHF.R.U32.HI R2, RZ, R12, R2 ;  /* 0x0000000cff029219 */ /* 0x000fe40000011602 */
[----:B------:R-:W-:Y:S01]  /*5340*/  @!P1 ISETP.NE.AND P2, PT, R7, 0x1, PT ;  /* 0x000000010700980c */ /* 0x000fe20003f45270 */
[----:B------:R-:W-:Y:S01]  /*5350*/  VIADD R80, R80, 0x1 ;  /* 0x0000000150507836 */ /* 0x000fe20000000000 */
[----:B------:R-:W-:Y:S02]  /*5360*/  @!P1 SEL R2, R29, R2, !P0 ;  /* 0x000000021d029207 */ /* 0x000fe40004000000 */
[----:B------:R-:W-:Y:S02]  /*5370*/  @!P1 SHF.R.U32.HI R0, RZ, R11, R0 ;  /* 0x0000000bff009219 */ /* 0x000fe40000011600 */
[----:B------:R-:W-:Y:S01]  /*5380*/  LOP3.LUT P0, RZ, R70, 0x3f0, RZ, 0xc0, !PT ;  /* 0x000003f046ff7812 */ /* 0x000fe2000780c0ff */
[----:B------:R-:W-:Y:S01]  /*5390*/  USHF.L.U32 UR42, UR42, 0x6, URZ ;  /* 0x000000062a2a7899 */ /* 0x000fe200080006ff */
[----:B------:R-:W-:Y:S01]  /*53a0*/  @!P1 SEL R3, R30, R0, !P2 ;  /* 0x000000001e039207 */ /* 0x000fe20005000000 */
[----:B------:R-:W-:Y:S01]  /*53b0*/  USHF.L.U32 UR41, UR41, 0x7, URZ ;  /* 0x0000000729297899 */ /* 0x000fe200080006ff */
[----:B------:R-:W-:Y:S03]  /*53c0*/  @P4 SHF.R.U32.HI R71, RZ, 0x10, R17 ;  /* 0x00000010ff474819 */ /* 0x000fe60000011611 */
[----:B------:R-:W-:Y:S02]  /*53d0*/  @!P1 IMAD.IADD R0, R2, 0x1, -R3 ;  /* 0x0000000102009824 */ /* 0x000fe400078e0a03 */
[----:B------:R-:W-:Y:S02]  /*53e0*/  @!P1 IMAD.IADD R2, R3, 0x1, -R2 ;  /* 0x0000000103029824 */ /* 0x000fe400078e0a02 */
[----:B------:R-:W-:Y:S02]  /*53f0*/  @!P1 IMAD R30, R0, R7, R30 ;  /* 0x00000007001e9224 */ /* 0x000fe400078e021e */
[----:B------:R-:W-:Y:S01]  /*5400*/  @!P1 IMAD R29, R2, R8, R29 ;  /* 0x00000008021d9224 */ /* 0x000fe200078e021d */
[----:B------:R-:W-:Y:S06]  /*5410*/  @!P0 BRA `(.L_x_84) ;  /* 0x00000000007c8947 */ /* 0x000fec0003800000 */
[----:B------:R-:W1:Y:S01]  /*5420*/  LDCU.64 UR8, c[0x4][0x80] ;  /* 0x01001000ff0877ac */ /* 0x000e620008000a00 */
[----:B------:R-:W-:Y:S01]  /*5430*/  MOV R2, 0x0 ;  /* 0x0000000000027802 */ /* 0x000fe20000000f00 */
[----:B------:R-:W-:Y:S02]  /*5440*/  HFMA2 R12, -RZ, RZ, 0, 5.9604644775390625e-08 ;  /* 0x00000001ff0c7431 */ /* 0x000fe400000001ff */
[----:B------:R-:W-:Y:S01]  /*5450*/  IMAD.MOV.U32 R8, RZ, RZ, 0x70 ;  /* 0x00000070ff087424 */ /* 0x000fe200078e00ff */
[----:B------:R2:W3:Y:S01]  /*5460*/  LDC.64 R14, c[0x4][R2] ;  /* 0x01000000020e7b82 */ /* 0x0004e20000000a00 */
[----:B------:R-:W4:Y:S01]  /*5470*/  LDCU.64 UR6, c[0x4][0x88] ;  /* 0x01001100ff0677ac */ /* 0x000f220008000a00 */
[----:B------:R-:W-:Y:S01]  /*5480*/  IMAD.MOV.U32 R13, RZ, RZ, RZ ;  /* 0x000000ffff0d7224 */ /* 0x000fe200078e00ff */
[----:B------:R-:W2:Y:S01]  /*5490*/  LDCU.64 UR4, c[0x4][0x8] ;  /* 0x01000100ff0477ac */ /* 0x000ea20008000a00 */
[----:B-1----:R-:W-:Y:S01]  /*54a0*/  MOV R5, UR9 ;  /* 0x0000000900057c02 */ /* 0x002fe20008000f00 */
[----:B------:R-:W-:Y:S01]  /*54b0*/  IMAD.U32 R4, RZ, RZ, UR8 ;  /* 0x00000008ff047e24 */ /* 0x000fe2000f8e00ff */
[----:B----4-:R-:W-:Y:S01]  /*54c0*/  MOV R7, UR7 ;  /* 0x0000000700077c02 */ /* 0x010fe20008000f00 */
[----:B------:R-:W-:Y:S01]  /*54d0*/  IMAD.U32 R6, RZ, RZ, UR6 ;  /* 0x00000006ff067e24 */ /* 0x000fe2000f8e00ff */
[----:B--2---:R-:W-:Y:S01]  /*54e0*/  MOV R11, UR5 ;  /* 0x00000005000b7c02 */ /* 0x004fe20008000f00 */
[----:B------:R-:W-:Y:S02]  /*54f0*/  IMAD.U32 R10, RZ, RZ, UR4 ;  /* 0x00000004ff0a7e24 */ /* 0x000fe4000f8e00ff */
[----:B------:R-:W-:Y:S07]  /*5500*/  LEPC R20, `(.L_x_85) ;  /* 0x000000001014794e */ /* 0x000fee0000000000 */
[----:B---3-5:R-:W-:Y:S05]  /*5510*/  CALL.ABS.NOINC R14 ;  /* 0x000000000e007343 */ /* 0x028fea0003c00000 */
.L_x_85:
[----:B------:R-:W1:Y:S01]  /*5520*/  LDCU.64 UR8, c[0x4][0x80] ;  /* 0x01001000ff0877ac */ /* 0x000e620008000a00 */
[----:B------:R-:W2:Y:S01]  /*5530*/  LDC.64 R2, c[0x4][R2] ;  /* 0x0100000002027b82 */ /* 0x000ea20000000a00 */
[----:B------:R-:W-:Y:S02]  /*5540*/  HFMA2 R12, -RZ, RZ, 0, 5.9604644775390625e-08 ;  /* 0x00000001ff0c7431 */ /* 0x000fe400000001ff */
[----:B------:R-:W-:Y:S02]  /*5550*/  IMAD.MOV.U32 R8, RZ, RZ, 0x70 ;  /* 0x00000070ff087424 */ /* 0x000fe400078e00ff */
[----:B------:R-:W-:Y:S01]  /*5560*/  IMAD.MOV.U32 R13, RZ, RZ, RZ ;  /* 0x000000ffff0d7224 */ /* 0x000fe200078e00ff */
[----:B------:R-:W3:Y:S01]  /*5570*/  LDCU.64 UR6, c[0x4][0x88] ;  /* 0x01001100ff0677ac */ /* 0x000ee20008000a00 */
[----:B------:R-:W4:Y:S01]  /*5580*/  LDCU.64 UR4, c[0x4][0x8] ;  /* 0x01000100ff0477ac */ /* 0x000f220008000a00 */
[----:B-1----:R-:W-:Y:S02]  /*5590*/  MOV R4, UR8 ;  /* 0x0000000800047c02 */ /* 0x002fe40008000f00 */
[----:B------:R-:W-:Y:S02]  /*55a0*/  MOV R5, UR9 ;  /* 0x0000000900057c02 */ /* 0x000fe40008000f00 */
[----:B---3--:R-:W-:Y:S01]  /*55b0*/  MOV R7, UR7 ;  /* 0x0000000700077c02 */ /* 0x008fe20008000f00 */
[----:B------:R-:W-:Y:S01]  /*55c0*/  IMAD.U32 R6, RZ, RZ, UR6 ;  /* 0x00000006ff067e24 */ /* 0x000fe2000f8e00ff */
[----:B----4-:R-:W-:Y:S01]  /*55d0*/  MOV R11, UR5 ;  /* 0x00000005000b7c02 */ /* 0x010fe20008000f00 */
[----:B------:R-:W-:Y:S02]  /*55e0*/  IMAD.U32 R10, RZ, RZ, UR4 ;  /* 0x00000004ff0a7e24 */ /* 0x000fe4000f8e00ff */
[----:B------:R-:W-:Y:S07]  /*55f0*/  LEPC R20, `(.L_x_84) ;  /* 0x000000001014794e */ /* 0x000fee0000000000 */
[----:B--2---:R-:W-:Y:S05]  /*5600*/  CALL.ABS.NOINC R2 ;  /* 0x0000000002007343 */ /* 0x004fea0003c00000 */
.L_x_84:
[----:B------:R-:W-:Y:S05]  /*5610*/  BSYNC.RECONVERGENT B6 ;  /* 0x0000000000067941 */ /* 0x000fea0003800200 */
.L_x_83:
[----:B------:R-:W-:Y:S01]  /*5620*/  ISETP.NE.U32.AND P4, PT, R58, RZ, PT ;  /* 0x000000ff3a00720c */ /* 0x000fe20003f85070 */
[----:B------:R-:W-:Y:S01]  /*5630*/  UISETP.NE.AND UP2, UPT, UR50, URZ, UPT ;  /* 0x000000ff3200728c */ /* 0x000fe2000bf45270 */
[----:B------:R-:W-:Y:S01]  /*5640*/  ISETP.NE.U32.AND P2, PT, RZ, UR38, PT ;  /* 0x00000026ff007c0c */ /* 0x000fe2000bf45070 */
[----:B------:R-:W-:Y:S01]  /*5650*/  UISETP.NE.U32.AND UP1, UPT, UR44, URZ, UPT ;  /* 0x000000ff2c00728c */ /* 0x000fe2000bf25070 */
[----:B------:R-:W-:Y:S01]  /*5660*/  ISETP.NE.AND.EX P4, PT, R59, RZ, PT, P4 ;  /* 0x000000ff3b00720c */ /* 0x000fe20003f85340 */
[----:B------:R-:W-:Y:S01]  /*5670*/  UPLOP3.LUT UP0, UPT, UPT, UPT, UPT, 0x40, 0x4 ;  /* 0x000000000004789c */ /* 0x000fe20003f0e870 */
[----:B------:R-:W-:Y:S01]  /*5680*/  ISETP.NE.AND.EX P2, PT, RZ, UR39, PT, P2 ;  /* 0x00000027ff007c0c */ /* 0x000fe2000bf45320 */
[----:B------:R-:W-:Y:S01]  /*5690*/  UISETP.NE.AND.EX UP1, UPT, UR45, URZ, UPT, UP1 ;  /* 0x000000ff2d00728c */ /* 0x000fe2000bf25310 */
[----:B------:R-:W-:Y:S04]  /*56a0*/  PLOP3.LUT P1, PT, PT, PT, UP2, 0x80, 0x8 ;  /* 0x000000000008781c */ /* 0x000fe80003f2f028 */
[----:B------:R-:W-:Y:S06]  /*56b0*/  @UP2 UPLOP3.LUT UP0, UPT, UPT, UPT, UP1, 0x80, 0x8 ;  /* 0x000000000008289c */ /* 0x000fec0003f0f010 */
[----:B------:R-:W-:Y:S01]  /*56c0*/  PLOP3.LUT P0, PT, PT, PT, UP0, 0x80, 0x8 ;  /* 0x000000000008781c */ /* 0x000fe20003f0f008 */
[----:B------:R-:W-:Y:S01]  /*56d0*/  @!UPT UIADD3 URZ, UPT, UPT, URZ, URZ, URZ ;  /* 0x000000fffffff290 */ /* 0x000fe2000fffe0ff */
[----:B------:R-:W-:Y:S11]  /*56e0*/  BRA.U !UP1, `(.L_x_86) ;  /* 0x0000000109387547 */ /* 0x000ff6000b800000 */
[----:B------:R-:W-:Y:S01]  /*56f0*/  UISETP.NE.U32.AND UP0, UPT, UR38, URZ, UPT ;  /* 0x000000ff2600728c */ /* 0x000fe2000bf05070 */
[----:B------:R-:W-:Y:S02]  /*5700*/  HFMA2 R0, -RZ, RZ, 0, 5.9604644775390625e-08 ;  /* 0x00000001ff007431 */ /* 0x000fe400000001ff */
[----:B------:R-:W-:Y:S01]  /*5710*/  IMAD.MOV.U32 R64, RZ, RZ, 0x1 ;  /* 0x00000001ff407424 */ /* 0x000fe200078e00ff */
[----:B------:R-:W-:Y:S06]  /*5720*/  UISETP.NE.AND.EX UP0, UPT, UR39, URZ, UPT, UP0 ;  /* 0x000000ff2700728c */ /* 0x000fec000bf05300 */
[----:B------:R-:W-:Y:S05]  /*5730*/  PLOP3.LUT P3, PT, PT, PT, UP0, 0x80, 0x8 ;  /* 0x000000000008781c */ /* 0x000fea0003f6f008 */
[----:B------:R-:W1:Y:S01]  /*5740*/  @UP0 LDCU.64 UR6, c[0x0][0x888] ;  /* 0x00011100ff0607ac */ /* 0x000e620008000a00 */
[----:B------:R-:W-:Y:S07]  /*5750*/  @UP0 UIMAD UR4, UR36, UR44, URZ ;  /* 0x0000002c240402a4 */ /* 0x000fee000f8e02ff */
[----:B------:R-:W-:Y:S01]  /*5760*/  @!P3 PRMT R64, R0, 0x7610, R64 ;  /* 0x000076100040b816 */ /* 0x000fe20000000040 */
[----:B-1----:R-:W-:Y:S03]  /*5770*/  @UP0 UIMAD.WIDE UR6, UR4, 0x4, UR6 ;  /* 0x00000004040608a5 */ /* 0x002fe6000f8e0206 */
[----:B------:R-:W1:Y:S03]  /*5780*/  @!UP0 LDCU UR4, c[0x0][0x880] ;  /* 0x00011000ff0487ac */ /* 0x000e660008000800 */
[----:B------:R-:W-:Y:S01]  /*5790*/  IMAD.U32 R2, RZ, RZ, UR6 ;  /* 0x00000006ff027e24 */ /* 0x000fe2000f8e00ff */
[----:B------:R-:W-:Y:S05]  /*57a0*/  MOV R3, UR7 ;  /* 0x0000000700037c02 */ /* 0x000fea0008000f00 */
[----:B-----5:R2:W5:Y:S02]  /*57b0*/  @P3 LDG.E R35, desc[UR46][R2.64] ;  /* 0x0000002e02233981 */ /* 0x020564000c1e1900 */
[----:B-12---:R-:W-:Y:S02]  /*57c0*/  @!P3 IMAD.U32 R35, RZ, RZ, UR4 ;  /* 0x00000004ff23be24 */ /* 0x006fe4000f8e00ff */
.L_x_86:
[----:B------:R-:W-:Y:S05]  /*57d0*/  @!P4 BRA `(.L_x_87) ;  /* 0x000000000020c947 */ /* 0x000fea0003800000 */
[----:B------:R-:W-:Y:S04]  /*57e0*/  ISETP.NE.U32.AND P3, PT, R56, RZ, PT ;  /* 0x000000ff3800720c */ /* 0x000fe80003f65070 */
[----:B------:R-:W-:Y:S11]  /*57f0*/  ISETP.NE.AND.EX P3, PT, R57, RZ, PT, P3 ;  /* 0x000000ff3900720c */ /* 0x000ff60003f65330 */
[----:B------:R-:W-:Y:S02]  /*5800*/  @!UPT UIADD3 URZ, UPT, UPT, URZ, URZ, URZ ;  /* 0x000000fffffff290 */ /* 0x000fe4000fffe0ff */
[----:B------:R-:W1:Y:S01]  /*5810*/  @P3 LDC.64 R2, c[0x0][0x8a8] ;  /* 0x00022a00ff023b82 */ /* 0x000e620000000a00 */
[----:B------:R-:W-:Y:S04]  /*5820*/  @P3 IMAD R0, R58, UR36, RZ ;  /* 0x000000243a003c24 */ /* 0x000fe8000f8e02ff */
[----:B-1----:R-:W-:Y:S05]  /*5830*/  @P3 IMAD.WIDE R2, R0, 0x4, R2 ;  /* 0x0000000400023825 */ /* 0x002fea00078e0202 */
[----:B-----5:R1:W5:Y:S02]  /*5840*/  @P3 LDG.E R33, desc[UR46][R2.64] ;  /* 0x0000002e02213981 */ /* 0x020364000c1e1900 */
[----:B-1----:R-:W2:Y:S02]  /*5850*/  @!P3 LDC R33, c[0x0][0x8a0] ;  /* 0x00022800ff21bb82 */ /* 0x002ea40000000800 */
.L_x_87:
[----:B-----5:R-:W-:Y:S01]  /*5860*/  FSETP.NEU.AND P3, PT, R35, RZ, PT ;  /* 0x000000ff2300720b */ /* 0x020fe20003f6d000 */
[----:B------:R-:W-:Y:S01]  /*5870*/  IMAD.SHL.U32 R89, R68, 0x4, RZ ;  /* 0x0000000444597824 */ /* 0x000fe200078e00ff */
[----:B------:R-:W-:Y:S01]  /*5880*/  SEL R4, RZ, 0xffffffff, P2 ;  /* 0xffffffffff047807 */ /* 0x000fe20001000000 */
[----:B------:R-:W-:Y:S01]  /*5890*/  BSSY B1, `(.L_x_88) ;  /* 0x0000043000017945 */ /* 0x000fe20003800000 */
[----:B------:R-:W-:Y:S01]  /*58a0*/  @P1 LOP3.LUT P2, RZ, R64, 0xff, RZ, 0xc0, !PT ;  /* 0x000000ff40ff1812 */ /* 0x000fe2000784c0ff */
[----:B------:R-:W-:Y:S01]  /*58b0*/  VIADD R84, R89, UR48 ;  /* 0x0000003059547c36 */ /* 0x000fe20008000000 */
[----:B------:R-:W-:Y:S01]  /*58c0*/  @P1 SEL R0, RZ, 0xffffffff, P3 ;  /* 0xffffffffff001807 */ /* 0x000fe20001800000 */
[----:B------:R-:W-:Y:S01]  /*58d0*/  IMAD.MOV.U32 R90, RZ, RZ, 0x1 ;  /* 0x00000001ff5a7424 */ /* 0x000fe200078e00ff */
[----:B------:R-:W-:Y:S01]  /*58e0*/  LOP3.LUT R74, R74, 0x1, RZ, 0x3c, !PT ;  /* 0x000000014a4a7812 */ /* 0x000fe200078e3cff */
[----:B------:R-:W-:Y:S01]  /*58f0*/  IMAD.MOV.U32 R88, RZ, RZ, RZ ;  /* 0x000000ffff587224 */ /* 0x000fe200078e00ff */
[----:B------:R-:W-:Y:S02]  /*5900*/  @P0 SEL R0, R4, R0, !P2 ;  /* 0x0000000004000207 */ /* 0x000fe40005000000 */
[----:B------:R-:W-:Y:S02]  /*5910*/  CS2R R54, SRZ ;  /* 0x0000000000367805 */ /* 0x000fe4000001ff00 */
[----:B------:R-:W-:Y:S02]  /*5920*/  LEA R86, R31, UR48, 0x3 ;  /* 0x000000301f567c11 */ /* 0x000fe4000f8e18ff */
[----:B------:R-:W-:Y:S02]  /*5930*/  CS2R R52, SRZ ;  /* 0x0000000000347805 */ /* 0x000fe4000001ff00 */
[----:B------:R-:W-:Y:S02]  /*5940*/  @P1 LOP3.LUT R0, R0, 0x1, RZ, 0xc0, !PT ;  /* 0x0000000100001812 */ /* 0x000fe400078ec0ff */
[----:B------:R-:W-:Y:S02]  /*5950*/  CS2R R50, SRZ ;  /* 0x0000000000327805 */ /* 0x000fe4000001ff00 */
[----:B------:R-:W-:Y:S02]  /*5960*/  SHF.L.U32 R2, R73, 0x1f, RZ ;  /* 0x0000001f49027819 */ /* 0x000fe400000006ff */
[----:B------:R-:W-:Y:S02]  /*5970*/  CS2R R48, SRZ ;  /* 0x0000000000307805 */ /* 0x000fe4000001ff00 */
[----:B------:R-:W-:Y:S02]  /*5980*/  ISETP.NE.U32.OR P6, PT, R0, 0x1, !P1 ;  /* 0x000000010000780c */ /* 0x000fe40004fc5470 */
[----:B------:R-:W-:Y:S02]  /*5990*/  CS2R R46, SRZ ;  /* 0x00000000002e7805 */ /* 0x000fe4000001ff00 */
[----:B------:R-:W-:Y:S02]  /*59a0*/  PLOP3.LUT P2, PT, PT, PT, UP1, 0x80, 0x8 ;  /* 0x000000000008781c */ /* 0x000fe40003f4f018 */
[----:B------:R-:W-:Y:S02]  /*59b0*/  CS2R R44, SRZ ;  /* 0x00000000002c7805 */ /* 0x000fe4000001ff00 */
[----:B------:R-:W-:Y:S02]  /*59c0*/  LEA.HI R34, R31, R31, RZ, 0x1 ;  /* 0x0000001f1f227211 */ /* 0x000fe400078f08ff */
[----:B------:R-:W-:Y:S02]  /*59d0*/  CS2R R42, SRZ ;  /* 0x00000000002a7805 */ /* 0x000fe4000001ff00 */
[----:B------:R-:W-:Y:S02]  /*59e0*/  LOP3.LUT P4, R79, R64, 0xff, RZ, 0xc0, !PT ;  /* 0x000000ff404f7812 */ /* 0x000fe4000788c0ff */
[----:B------:R-:W-:Y:S02]  /*59f0*/  CS2R R40, SRZ ;  /* 0x0000000000287805 */ /* 0x000fe4000001ff00 */
[----:B------:R-:W-:Y:S01]  /*5a00*/  SEL R3, RZ, 0xffffffff, P3 ;  /* 0xffffffffff037807 */ /* 0x000fe20001800000 */
[----:B------:R-:W-:Y:S01]  /*5a10*/  VIADD R83, R84, 0x400 ;  /* 0x0000040054537836 */ /* 0x000fe20000000000 */
[----:B------:R-:W-:Y:S01]  /*5a20*/  P2R R81, PR, RZ, 0x40 ;  /* 0x00000040ff517803 */ /* 0x000fe20000000000 */
[----:B------:R-:W-:Y:S01]  /*5a30*/  IMAD.IADD R82, R75, 0x1, R84 ;  /* 0x000000014b527824 */ /* 0x000fe200078e0254 */
[----:B------:R-:W-:Y:S02]  /*5a40*/  @P6 SHF.L.U32 R0, R74, 0x1f, RZ ;  /* 0x0000001f4a006819 */ /* 0x000fe400000006ff */
[----:B------:R-:W-:Y:S02]  /*5a50*/  @P2 SEL R3, R4, R3, !P4 ;  /* 0x0000000304032207 */ /* 0x000fe40006000000 */
[----:B------:R1:W3:Y:S02]  /*5a60*/  @P6 SYNCS.PHASECHK.TRANS64.TRYWAIT P1, [UR48+0x20], R0 ;  /* 0x00002000ff0065a7 */ /* 0x0002e40008021130 */
[----:B------:R-:W-:Y:S04]  /*5a70*/  LOP3.LUT R3, R3, 0x1, RZ, 0xc0, !PT ;  /* 0x0000000103037812 */ /* 0x000fe800078ec0ff */
[----:B------:R-:W-:Y:S04]  /*5a80*/  ISETP.NE.U32.AND P5, PT, R3, 0x1, PT ;  /* 0x000000010300780c */ /* 0x000fe80003fa5070 */
[----:B------:R-:W-:Y:S01]  /*5a90*/  P2R R91, PR, RZ, 0x20 ;  /* 0x00000020ff5b7803 */ /* 0x000fe20000000000 */
[----:B------:R4:W2:Y:S01]  /*5aa0*/  SYNCS.PHASECHK.TRANS64.TRYWAIT P0, [R86+URZ+0x90], R2 ;  /* 0x00009002560075a7 */ /* 0x0008a200080011ff */
[C---:B-1----:R-:W-:Y:S01]  /*5ab0*/  IMAD.SHL.U32 R0, R34.reuse, 0x40, RZ ;  /* 0x0000004022007824 */ /* 0x042fe200078e00ff */
[----:B------:R-:W-:Y:S04]  /*5ac0*/  LOP3.LUT R34, R34, 0xffe, RZ, 0xc0, !PT ;  /* 0x00000ffe22227812 */ /* 0x000fe800078ec0ff */
[----:B------:R-:W-:Y:S01]  /*5ad0*/  LOP3.LUT R0, R0, 0xffffff80, RZ, 0xc0, !PT ;  /* 0xffffff8000007812 */ /* 0x000fe200078ec0ff */
[----:B------:R-:W-:Y:S04]  /*5ae0*/  IMAD.IADD R34, R31, 0x1, -R34 ;  /* 0x000000011f227824 */ /* 0x000fe800078e0a22 */
[----:B------:R-:W-:Y:S04]  /*5af0*/  IMAD.IADD R0, R32, 0x1, R0 ;  /* 0x0000000120007824 */ /* 0x000fe800078e0200 */
[----:B------:R-:W-:Y:S01]  /*5b00*/  IMAD R34, R34, 0x100000, R0 ;  /* 0x0010000022227824 */ /* 0x000fe200078e0200 */
[----:B---3--:R-:W-:Y:S01]  /*5b10*/  @P6 SEL R90, RZ, 0x1, !P1 ;  /* 0x00000001ff5a6807 */ /* 0x008fe20004800000 */
[----:B----4-:R-:W-:Y:S06]  /*5b20*/  @!P6 BRA `(.L_x_89) ;  /* 0x000000000064e947 */ /* 0x010fec0003800000 */
[----:B------:R-:W-:Y:S01]  /*5b30*/  @P5 IMAD R5, R76, 0x4, R83 ;  /* 0x000000044c055824 */ /* 0x000fe200078e0253 */
[----:B------:R-:W-:Y:S01]  /*5b40*/  ISETP.NE.AND P1, PT, R90, RZ, PT ;  /* 0x000000ff5a00720c */ /* 0x000fe20003f25270 */
[----:B------:R-:W-:Y:S01]  /*5b50*/  IMAD.MOV.U32 R54, RZ, RZ, RZ ;  /* 0x000000ffff367224 */ /* 0x000fe200078e00ff */
[----:B------:R-:W-:Y:S01]  /*5b60*/  BSSY B0, `(.L_x_90) ;  /* 0x000000d000007945 */ /* 0x000fe20003800000 */
[----:B------:R-:W-:Y:S01]  /*5b70*/  @P5 IMAD.IADD R4, R75, 0x1, R5 ;  /* 0x000000014b045824 */ /* 0x000fe200078e0205 */
[----:B------:R-:W-:Y:S02]  /*5b80*/  CS2R R50, SRZ ;  /* 0x0000000000327805 */ /* 0x000fe4000001ff00 */
[----:B------:R-:W-:Y:S02]  /*5b90*/  CS2R R48, SRZ ;  /* 0x0000000000307805 */ /* 0x000fe4000001ff00 */
[----:B------:R-:W-:Y:S02]  /*5ba0*/  CS2R R52, SRZ ;  /* 0x0000000000347805 */ /* 0x000fe4000001ff00 */
[----:B------:R-:W-:Y:S02]  /*5bb0*/  CS2R R42, SRZ ;  /* 0x00000000002a7805 */ /* 0x000fe4000001ff00 */
[----:B------:R-:W-:Y:S02]  /*5bc0*/  CS2R R40, SRZ ;  /* 0x0000000000287805 */ /* 0x000fe4000001ff00 */
[----:B------:R-:W-:Y:S02]  /*5bd0*/  CS2R R46, SRZ ;  /* 0x00000000002e7805 */ /* 0x000fe4000001ff00 */
[----:B------:R-:W-:Y:S01]  /*5be0*/  CS2R R44, SRZ ;  /* 0x00000000002c7805 */ /* 0x000fe2000001ff00 */
[----:B------:R-:W-:Y:S06]  /*5bf0*/  @P1 BRA `(.L_x_91) ;  /* 0x00000000000c1947 */ /* 0x000fec0003800000 */
[----:B------:R-:W-:Y:S04]  /*5c00*/  SHF.L.U32 R3, R74, 0x1f, RZ ;  /* 0x0000001f4a037819 */ /* 0x000fe800000006ff */
[----:B------:R-:W1:Y:S02]  /*5c10*/  SYNCS.PHASECHK.TRANS64.TRYWAIT P1, [UR48+0x20], R3 ;  /* 0x00002003ff0075a7 */ /* 0x000e640008021130 */
[----:B-1----:R-:W-:Y:S05]  /*5c20*/  @!P1 BRA `(.L_x_92) ;  /* 0x0000002800509947 */ /* 0x002fea0003800000 */
.L_x_91:
[----:B------:R-:W-:Y:S05]  /*5c30*/  BSYNC B0 ;  /* 0x0000000000007941 */ /* 0x000fea0003800000 */
.L_x_90:
[----:B------:R-:W-:Y:S01]  /*5c40*/  ISETP.NE.AND P1, PT, R91, RZ, PT ;  /* 0x000000ff5b00720c */ /* 0x000fe20003f25270 */
[----:B------:R-:W-:Y:S11]  /*5c50*/  HFMA2 R88, -RZ, RZ, 0, 5.9604644775390625e-08 ;  /* 0x00000001ff587431 */ /* 0x000ff600000001ff */
[----:B------:R-:W-:Y:S01]  /*5c60*/  @!UPT UIADD3 URZ, UPT, UPT, URZ, URZ, URZ ;  /* 0x000000fffffff290 */ /* 0x000fe2000fffe0ff */
[----:B------:R-:W-:Y:S05]  /*5c70*/  @P1 WARPSYNC.ALL ;  /* 0x0000000000001948 */ /* 0x000fea0003800000 */
[----:B------:R3:W4:Y:S04]  /*5c80*/  @P1 LDSM.16.M88.4 R48, [R5] ;  /* 0x000000000530183b */ /* 0x0007280000000200 */
[----:B------:R3:W1:Y:S04]  /*5c90*/  @P1 LDSM.16.M88.4 R52, [R4] ;  /* 0x000000000434183b */ /* 0x0006680000000200 */
[----:B------:R3:W1:Y:S04]  /*5ca0*/  @P1 LDSM.16.M88.4 R40, [R89+UR48+0x400] ;  /* 0x000400305928183b */ /* 0x0006680008000200 */
[----:B------:R3:W1:Y:S02]  /*5cb0*/  @P1 LDSM.16.M88.4 R44, [R82+0x400] ;  /* 0x00040000522c183b */ /* 0x0006640000000200 */
.L_x_89:
[----:B------:R-:W-:Y:S05]  /*5cc0*/  BSYNC B1 ;  /* 0x0000000000017941 */ /* 0x000fea0003800000 */
.L_x_88:
[----:B-1----:R-:W-:Y:S04]  /*5cd0*/  SHF.R.U32.HI R0, RZ, 0x15, R34 ;  /* 0x00000015ff007819 */ /* 0x002fe80000011622 */
[----:B------:R-:W-:Y:S01]  /*5ce0*/  LOP3.LUT P1, RZ, R0, 0x3, R69, 0x48, !PT ;  /* 0x0000000300ff7812 */ /* 0x000fe20007824845 */
[----:B------:R-:W-:Y:S01]  /*5cf0*/  @!UPT UIADD3 URZ, UPT, UPT, URZ, URZ, URZ ;  /* 0x000000fffffff290 */ /* 0x000fe2000fffe0ff */
[----:B--2---:R-:W-:Y:S11]  /*5d00*/  @P0 BRA `(.L_x_93) ;  /* 0x0000000000080947 */ /* 0x004ff60003800000 */
[----:B------:R-:W1:Y:S02]  /*5d10*/  SYNCS.PHASECHK.TRANS64.TRYWAIT P0, [R86+URZ+0x90], R2 ;  /* 0x00009002560075a7 */ /* 0x000e6400080011ff */
[----:B-1----:R-:W-:Y:S05]  /*5d20*/  @!P0 BRA `(.L_x_94) ;  /* 0x0000002800288947 */ /* 0x002fea0003800000 */
.L_x_93:
[----:B------:R-:W-:Y:S05]  /*5d30*/  @!P1 BRA `(.L_x_95) ;  /* 0x0000000000409947 */ /* 0x000fea0003800000 */
[----:B------:R-:W3:Y:S01]  /*5d40*/  LDCU.64 UR8, c[0x4][0x70] ;  /* 0x01000e00ff0877ac */ /* 0x000ee20008000a00 */
[----:B------:R-:W-:Y:S01]  /*5d50*/  MOV R3, 0x0 ;  /* 0x0000000000037802 */ /* 0x000fe20000000f00 */
[----:B------:R-:W-:Y:S02]  /*5d60*/  HFMA2 R12, -RZ, RZ, 0, 5.9604644775390625e-08 ;  /* 0x00000001ff0c7431 */ /* 0x000fe400000001ff */
[----:B------:R-:W-:Y:S02]  /*5d70*/  IMAD.MOV.U32 R8, RZ, RZ, 0x192 ;  /* 0x00000192ff087424 */ /* 0x000fe400078e00ff */
[----:B------:R-:W-:Y:S01]  /*5d80*/  IMAD.MOV.U32 R13, RZ, RZ, RZ ;  /* 0x000000ffff0d7224 */ /* 0x000fe200078e00ff */
[----:B------:R-:W2:Y:S01]  /*5d90*/  LDCU.64 UR6, c[0x4][0x78] ;  /* 0x01000f00ff0677ac */ /* 0x000ea20008000a00 */
[----:B-1----:R-:W1:Y:S01]  /*5da0*/  LDC.64 R2, c[0x4][R3] ;  /* 0x0100000003027b82 */ /* 0x002e620000000a00 */
[----:B------:R-:W5:Y:S01]  /*5db0*/  LDCU.64 UR4, c[0x4][0x10] ;  /* 0x01000200ff0477ac */ /* 0x000f620008000a00 */
[----:B---3--:R-:W-:Y:S01]  /*5dc0*/  MOV R5, UR9 ;  /* 0x0000000900057c02 */ /* 0x008fe20008000f00 */
[----:B------:R-:W-:Y:S01]  /*5dd0*/  IMAD.U32 R4, RZ, RZ, UR8 ;  /* 0x00000008ff047e24 */ /* 0x000fe2000f8e00ff */
[----:B--2---:R-:W-:Y:S01]  /*5de0*/  MOV R7, UR7 ;  /* 0x0000000700077c02 */ /* 0x004fe20008000f00 */
[----:B------:R-:W-:Y:S01]  /*5df0*/  IMAD.U32 R6, RZ, RZ, UR6 ;  /* 0x00000006ff067e24 */ /* 0x000fe2000f8e00ff */
[----:B-----5:R-:W-:Y:S01]  /*5e00*/  MOV R11, UR5 ;  /* 0x00000005000b7c02 */ /* 0x020fe20008000f00 */
[----:B------:R-:W-:Y:S02]  /*5e10*/  IMAD.U32 R10, RZ, RZ, UR4 ;  /* 0x00000004ff0a7e24 */ /* 0x000fe4000f8e00ff */
[----:B------:R-:W-:Y:S07]  /*5e20*/  LEPC R20, `(.L_x_95) ;  /* 0x000000001014794e */ /* 0x000fee0000000000 */
[----:B-1--4-:R-:W-:Y:S05]  /*5e30*/  CALL.ABS.NOINC R2 ;  /* 0x0000000002007343 */ /* 0x012fea0003c00000 */
.L_x_95:
[----:B------:R-:W-:Y:S05]  /*5e40*/  WARPSYNC.ALL ;  /* 0x0000000000007948 */ /* 0x000fea0003800000 */
[----:B------:R-:W-:Y:S01]  /*5e50*/  R2UR UR4, R34 ;  /* 0x00000000220472ca */ /* 0x000fe200000e0000 */
[----:B------:R-:W-:Y:S01]  /*5e60*/  BSSY.RECONVERGENT B0, `(.L_x_96) ;  /* 0x000003c000007945 */ /* 0x000fe20003800200 */
[----:B------:R-:W-:Y:S02]  /*5e70*/  SHF.L.U32 R87, R76, 0x2, RZ ;  /* 0x000000024c577819 */ /* 0x000fe400000006ff */
[----:B------:R-:W-:Y:S02]  /*5e80*/  ISETP.NE.AND P0, PT, R77, RZ, PT ;  /* 0x000000ff4d00720c */ /* 0x000fe40003f05270 */
[----:B------:R-:W-:Y:S04]  /*5e90*/  IADD3 R83, PT, PT, R83, R87, RZ ;  /* 0x0000005753537210 */ /* 0x000fe80007ffe0ff */
[----:B------:R-:W-:Y:S03]  /*5ea0*/  IADD3 R85, PT, PT, R75, R83, RZ ;  /* 0x000000534b557210 */ /* 0x000fe60007ffe0ff */
[----:B---3--:R-:W2:Y:S02]  /*5eb0*/  LDTM.16dp128bit.x8 R4, tmem[UR4] ;  /* 0x00000004000479ee */ /* 0x008ea40008180000 */
[C---:B--2---:R-:W-:Y:S01]  /*5ec0*/  FMUL R0, R33.reuse, R4 ;  /* 0x0000000421007220 */ /* 0x044fe20000400000 */
[C---:B-1----:R-:W-:Y:S01]  /*5ed0*/  FMUL R2, R33.reuse, R5 ;  /* 0x0000000521027220 */ /* 0x042fe20000400000 */
[C---:B------:R-:W-:Y:S01]  /*5ee0*/  FMUL R3, R33.reuse, R6 ;  /* 0x0000000621037220 */ /* 0x040fe20000400000 */
[----:B------:R-:W-:Y:S01]  /*5ef0*/  FMUL R7, R33, R7 ;  /* 0x0000000721077220 */ /* 0x000fe20000400000 */
[----:B------:R-:W-:Y:S01]  /*5f00*/  FFMA R36, R35, R40, R0 ;  /* 0x0000002823247223 */ /* 0x000fe20000000000 */
        /* <DEDUP_REMOVED lines=10> */
[----:B------:R1:W-:Y:S01]  /*5fb0*/  STSM.16.M88.4 [R84+0x400], R36 ;  /* 0x0004002454007844 */ /* 0x0003e20000000200 */
[----:B------:R-:W-:Y:S01]  /*5fc0*/  FMUL R9, R33, R13 ;  /* 0x0000000d21097220 */ /* 0x000fe20000400000 */
[----:B------:R-:W-:Y:S01]  /*5fd0*/  FFMA R6, R35, R46, R6 ;  /* 0x0000002e23067223 */ /* 0x000fe20000000006 */
[----:B------:R-:W-:Y:S01]  /*5fe0*/  FMUL R10, R33, R14 ;  /* 0x0000000e210a7220 */ /* 0x000fe20000400000 */
[----:B------:R-:W-:Y:S01]  /*5ff0*/  FFMA R7, R35, R47, R11 ;  /* 0x0000002f23077223 */ /* 0x000fe2000000000b */
[----:B------:R-:W-:Y:S01]  /*6000*/  FMUL R15, R33, R15 ;  /* 0x0000000f210f7220 */ /* 0x000fe20000400000 */
[----:B----4-:R-:W-:Y:S01]  /*6010*/  FFMA R8, R35, R48, R8 ;  /* 0x0000003023087223 */ /* 0x010fe20000000008 */
        /* <DEDUP_REMOVED lines=8> */
[C---:B------:R-:W-:Y:S01]  /*60a0*/  FFMA R12, R35.reuse, R52, R12 ;  /* 0x00000034230c7223 */ /* 0x040fe2000000000c */
[C---:B------:R-:W-:Y:S01]  /*60b0*/  FFMA R13, R35.reuse, R53, R13 ;  /* 0x00000035230d7223 */ /* 0x040fe2000000000d */
[C---:B------:R-:W-:Y:S01]  /*60c0*/  FFMA R14, R35.reuse, R54, R14 ;  /* 0x00000036230e7223 */ /* 0x040fe2000000000e */
[----:B------:R1:W-:Y:S01]  /*60d0*/  STSM.16.M88.4 [R83], R8 ;  /* 0x0000000853007844 */ /* 0x0003e20000000200 */
[----:B------:R-:W-:Y:S05]  /*60e0*/  FFMA R15, R35, R55, R19 ;  /* 0x00000037230f7223 */ /* 0x000fea0000000013 */
[----:B------:R1:W-:Y:S01]  /*60f0*/  STSM.16.M88.4 [R85], R12 ;  /* 0x0000000c55007844 */ /* 0x0003e20000000200 */
[----:B------:R-:W-:Y:S01]  /*6100*/  @!PT LDS RZ, [RZ] ;  /* 0x00000000fffff984 */ /* 0x000fe20000000800 */
[----:B------:R-:W-:Y:S01]  /*6110*/  @!PT LDS RZ, [RZ] ;  /* 0x00000000fffff984 */ /* 0x000fe20000000800 */
[----:B------:R-:W-:Y:S01]  /*6120*/  @!PT LDS RZ, [RZ] ;  /* 0x00000000fffff984 */ /* 0x000fe20000000800 */
[----:B------:R-:W-:Y:S01]  /*6130*/  @!PT LDS RZ, [RZ] ;  /* 0x00000000fffff984 */ /* 0x000fe20000000800 */
[----:B------:R2:W-:Y:S06]  /*6140*/  MEMBAR.ALL.CTA ;  /* 0x0000000000007992 */ /* 0x0005ec0000008000 */
[----:B--2---:R-:W2:Y:S02]  /*6150*/  FENCE.VIEW.ASYNC.S ;  /* 0x00000000000073c6 */ /* 0x004ea40000000000 */
[----:B--2---:R-:W-:Y:S06]  /*6160*/  BAR.SYNC.DEFER_BLOCKING 0x1, 0x80 ;  /* 0x0042000000007b1d */ /* 0x004fec0000010000 */
[----:B------:R-:W-:Y:S05]  /*6170*/  @P0 BRA `(.L_x_97) ;  /* 0x0000000000280947 */ /* 0x000fea0003800000 */
[----:B------:R-:W-:Y:S02]  /*6180*/  UIADD3 UR4, UPT, UPT, UR48, 0x400, URZ ;  /* 0x0000040030047890 */ /* 0x000fe4000fffe0ff */
[----:B------:R-:W-:Y:S01]  /*6190*/  UIADD3 UR6, UP0, UPT, UR52, 0x680, URZ ;  /* 0x0000068034067890 */ /* 0x000fe2000ff1e0ff */
[----:B------:R-:W-:Y:S03]  /*61a0*/  UMOV UR43, UR36 ;  /* 0x00000024002b7c82 */ /* 0x000fe60008000000 */
[----:B------:R-:W-:Y:S01]  /*61b0*/  MOV R70, UR4 ;  /* 0x0000000400467c02 */ /* 0x000fe20008000f00 */
[----:B------:R-:W-:Y:S03]  /*61c0*/  UIADD3.X UR7, UPT, UPT, URZ, UR53, URZ, UP0, !UPT ;  /* 0x00000035ff077290 */ /* 0x000fe600087fe4ff */
[----:B------:R-:W-:Y:S11]  /*61d0*/  R2UR UR40, R70 ;  /* 0x00000000462872ca */ /* 0x000ff600000e0000 */
[----:B------:R-:W-:Y:S02]  /*61e0*/  @!UPT UIADD3 URZ, UPT, UPT, URZ, URZ, URZ ;  /* 0x000000fffffff290 */ /* 0x000fe4000fffe0ff */
[----:B------:R2:W-:Y:S01]  /*61f0*/  UTMASTG.3D [UR40], [UR6] ;  /* 0x00000028060073b5 */ /* 0x0005e20008010000 */
[----:B------:R0:W-:Y:S01]  /*6200*/  UTMACMDFLUSH ;  /* 0x00000000000079b7 */ /* 0x0001e20000000000 */
[----:B--2---:R-:W-:Y:S04]  /*6210*/  DEPBAR.LE SB0, 0x1 ;  /* 0x000080400000791a */ /* 0x004fe80000000000 */
.L_x_97:
[----:B------:R-:W-:Y:S05]  /*6220*/  BSYNC.RECONVERGENT B0 ;  /* 0x0000000000007941 */ /* 0x000fea0003800200 */
.L_x_96:
[----:B------:R-:W-:Y:S01]  /*6230*/  BAR.SYNC.DEFER_BLOCKING 0x1, 0x80 ;  /* 0x0042000000007b1d */ /* 0x000fe20000010000 */
[----:B------:R-:W-:Y:S01]  /*6240*/  ISETP.NE.AND P1, PT, R81, RZ, PT ;  /* 0x000000ff5100720c */ /* 0x000fe20003f25270 */
[----:B------:R-:W-:Y:S01]  /*6250*/  UISETP.NE.AND UP0, UPT, UR49, URZ, UPT ;  /* 0x000000ff3100728c */ /* 0x000fe2000bf05270 */
[----:B------:R-:W-:Y:S11]  /*6260*/  LEA R2, R88, UR48, 0x3 ;  /* 0x0000003058027c11 */ /* 0x000ff6000f8e18ff */
[----:B------:R-:W-:Y:S01]  /*6270*/  @P1 SHF.L.U32 R3, R74, 0x1f, RZ ;  /* 0x0000001f4a031819 */ /* 0x000fe200000006ff */
[----:B------:R-:W-:Y:S06]  /*6280*/  BRA.U !UP0, `(.L_x_98) ;  /* 0x0000000108247547 */ /* 0x000fec000b800000 */
[----:B-1----:R-:W-:Y:S01]  /*6290*/  IMAD.U32 R4, RZ, RZ, UR51 ;  /* 0x00000033ff047e24 */ /* 0x002fe2000f8e00ff */
[----:B------:R-:W-:Y:S01]  /*62a0*/  MOV R0, UR37 ;  /* 0x0000002500007c02 */ /* 0x000fe20008000f00 */
[----:B------:R-:W-:Y:S03]  /*62b0*/  UIADD3 UR51, UPT, UPT, UR51, 0x1, URZ ;  /* 0x0000000133337890 */ /* 0x000fe6000fffe0ff */
[----:B------:R-:W-:Y:S01]  /*62c0*/  @P1 LEA R4, R4, UR48, 0x3 ;  /* 0x0000003004041c11 */ /* 0x000fe2000f8e18ff */
[----:B------:R-:W-:Y:S04]  /*62d0*/  UISETP.NE.AND UP0, UPT, UR51, 0x4, UPT ;  /* 0x000000043300788c */ /* 0x000fe8000bf05270 */
[----:B------:R-:W-:Y:S01]  /*62e0*/  @P1 VIADD R4, R4, 0x40 ;  /* 0x0000004004041836 */ /* 0x000fe20000000000 */
[----:B------:R-:W-:Y:S04]  /*62f0*/  USEL UR51, UR51, URZ, UP0 ;  /* 0x000000ff33337287 */ /* 0x000fe80008000000 */
[----:B------:R-:W-:Y:S04]  /*6300*/  @P1 PRMT R0, R0, 0x654, R4 ;  /* 0x0000065400001816 */ /* 0x000fe80000000004 */
[----:B------:R2:W-:Y:S04]  /*6310*/  @P1 SYNCS.ARRIVE.TRANS64.RED.A1T0 RZ, [R0+URZ], RZ ;  /* 0x000000ff00ff19a7 */ /* 0x0005e800081004ff */
.L_x_98:
[----:B------:R-:W3:Y:S01]  /*6320*/  @P1 SYNCS.PHASECHK.TRANS64.TRYWAIT P0, [R2+URZ+0x20], R3 ;  /* 0x00002003020015a7 */ /* 0x000ee200080011ff */
[----:B------:R-:W-:Y:S01]  /*6330*/  BSSY B1, `(.L_x_99) ;  /* 0x0000017000017945 */ /* 0x000fe20003800000 */
[----:B---3--:R-:W-:Y:S03]  /*6340*/  @P1 SEL R90, RZ, 0x1, !P0 ;  /* 0x00000001ff5a1807 */ /* 0x008fe60004000000 */
[----:B------:R-:W-:Y:S05]  /*6350*/  @!P1 BRA `(.L_x_100) ;  /* 0x0000000000509947 */ /* 0x000fea0003800000 */
[----:B------:R-:W-:Y:S01]  /*6360*/  ISETP.NE.AND P1, PT, R91, RZ, PT ;  /* 0x000000ff5b00720c */ /* 0x000fe20003f25270 */
[----:B------:R-:W-:Y:S01]  /*6370*/  BSSY B0, `(.L_x_101) ;  /* 0x000000a000007945 */ /* 0x000fe20003800000 */
[----:B------:R-:W-:Y:S11]  /*6380*/  ISETP.NE.AND P0, PT, R90, RZ, PT ;  /* 0x000000ff5a00720c */ /* 0x000ff60003f05270 */
[----:B-1----:R-:W-:Y:S04]  /*6390*/  @P1 IMAD R5, R88, 0x2000, R89 ;  /* 0x0000200058051824 */ /* 0x002fe800078e0259 */
[----:B------:R-:W-:Y:S05]  /*63a0*/  @P1 VIADD R4, R5, UR48 ;  /* 0x0000003005041c36 */ /* 0x000fea0008000000 */
[----:B------:R-:W-:Y:S01]  /*63b0*/  @P1 IADD3 R3, PT, PT, R87, R4, RZ ;  /* 0x0000000457031210 */ /* 0x000fe20007ffe0ff */
[----:B------:R-:W-:Y:S01]  /*63c0*/  @P1 IMAD.IADD R4, R75, 0x1, R4 ;  /* 0x000000014b041824 */ /* 0x000fe200078e0204 */
[----:B------:R-:W-:Y:S06]  /*63d0*/  @P0 BRA `(.L_x_102) ;  /* 0x00000000000c0947 */ /* 0x000fec0003800000 */
[----:B--2---:R-:W-:Y:S04]  /*63e0*/  SHF.L.U32 R0, R74, 0x1f, RZ ;  /* 0x0000001f4a007819 */ /* 0x004fe800000006ff */
[----:B------:R-:W1:Y:S02]  /*63f0*/  SYNCS.PHASECHK.TRANS64.TRYWAIT P0, [R2+URZ+0x20], R0 ;  /* 0x00002000020075a7 */ /* 0x000e6400080011ff */
[----:B-1----:R-:W-:Y:S05]  /*6400*/  @!P0 BRA `(.L_x_103) ;  /* 0x0000002000848947 */ /* 0x002fea0003800000 */
.L_x_102:
[----:B------:R-:W-:Y:S05]  /*6410*/  BSYNC B0 ;  /* 0x0000000000007941 */ /* 0x000fea0003800000 */
.L_x_101:
[----:B------:R-:W-:Y:S02]  /*6420*/  ISETP.NE.AND P0, PT, R91, RZ, PT ;  /* 0x000000ff5b00720c */ /* 0x000fe40003f05270 */
[----:B------:R-:W-:Y:S11]  /*6430*/  IADD3 R88, PT, PT, R88, 0x1, RZ ;  /* 0x0000000158587810 */ /* 0x000ff60007ffe0ff */
[----:B-12---:R-:W-:Y:S01]  /*6440*/  @P0 IMAD.IADD R0, R75, 0x1, R3 ;  /* 0x000000014b000824 */ /* 0x006fe200078e0203 */
[----:B------:R-:W-:Y:S05]  /*6450*/  @P0 WARPSYNC.ALL ;  /* 0x0000000000000948 */ /* 0x000fea0003800000 */
[----:B------:R3:W4:Y:S04]  /*6460*/  @P0 LDSM.16.M88.4 R40, [R5+UR48+0x400] ;  /* 0x000400300528083b */ /* 0x0007280008000200 */
[----:B------:R3:W1:Y:S04]  /*6470*/  @P0 LDSM.16.M88.4 R44, [R4+0x400] ;  /* 0x00040000042c083b */ /* 0x0006680000000200 */
[----:B------:R3:W2:Y:S04]  /*6480*/  @P0 LDSM.16.M88.4 R48, [R3+0x400] ;  /* 0x000400000330083b */ /* 0x0006a80000000200 */
[----:B------:R3:W1:Y:S02]  /*6490*/  @P0 LDSM.16.M88.4 R52, [R0+0x400] ;  /* 0x000400000034083b */ /* 0x0006640000000200 */
.L_x_100:
[----:B------:R-:W-:Y:S05]  /*64a0*/  BSYNC B1 ;  /* 0x0000000000017941 */ /* 0x000fea0003800000 */
.L_x_99:
[----:B--23--:R-:W-:Y:S05]  /*64b0*/  VIADD R0, R34, 0x20 ;  /* 0x0000002022007836 */ /* 0x00cfea0000000000 */
[----:B------:R-:W-:Y:S04]  /*64c0*/  SHF.R.U32.HI R0, RZ, 0x15, R0 ;  /* 0x00000015ff007819 */ /* 0x000fe80000011600 */
[----:B------:R-:W-:Y:S11]  /*64d0*/  LOP3.LUT P0, RZ, R0, 0x3, R69, 0x48, !PT ;  /* 0x0000000300ff7812 */ /* 0x000ff60007804845 */
[----:B------:R-:W-:Y:S02]  /*64e0*/  @!UPT UIADD3 URZ, UPT, UPT, URZ, URZ, URZ ;  /* 0x000000fffffff290 */ /* 0x000fe4000fffe0ff */
[----:B------:R-:W-:Y:S05]  /*64f0*/  @!P0 BRA `(.L_x_104) ;  /* 0x0000000000408947 */ /* 0x000fea0003800000 */
[----:B------:R-:W2:Y:S01]  /*6500*/  LDCU.64 UR8, c[0x4][0x70] ;  /* 0x01000e00ff0877ac */ /* 0x000ea20008000a00 */
[----:B------:R-:W-:Y:S01]  /*6510*/  MOV R3, 0x0 ;  /* 0x0000000000037802 */ /* 0x000fe20000000f00 */
[----:B-1----:R-:W-:Y:S02]  /*6520*/  HFMA2 R12, -RZ, RZ, 0, 5.9604644775390625e-08 ;  /* 0x00000001ff0c7431 */ /* 0x002fe400000001ff */
[----:B------:R-:W-:Y:S02]  /*6530*/  IMAD.MOV.U32 R8, RZ, RZ, 0x192 ;  /* 0x00000192ff087424 */ /* 0x000fe400078e00ff */
[----:B------:R-:W-:Y:S01]  /*6540*/  IMAD.MOV.U32 R13, RZ, RZ, RZ ;  /* 0x000000ffff0d7224 */ /* 0x000fe200078e00ff */
[----:B------:R-:W1:Y:S01]  /*6550*/  LDCU.64 UR6, c[0x4][0x78] ;  /* 0x01000f00ff0677ac */ /* 0x000e620008000a00 */
[----:B------:R-:W3:Y:S01]  /*6560*/  LDC.64 R2, c[0x4][R3] ;  /* 0x0100000003027b82 */ /* 0x000ee20000000a00 */
[----:B------:R-:W5:Y:S01]  /*6570*/  LDCU.64 UR4, c[0x4][0x10] ;  /* 0x01000200ff0477ac */ /* 0x000f620008000a00 */
[----:B--2---:R-:W-:Y:S01]  /*6580*/  MOV R5, UR9 ;  /* 0x0000000900057c02 */ /* 0x004fe20008000f00 */
[----:B------:R-:W-:Y:S01]  /*6590*/  IMAD.U32 R4, RZ, RZ, UR8 ;  /* 0x00000008ff047e24 */ /* 0x000fe2000f8e00ff */
[----:B-1----:R-:W-:Y:S01]  /*65a0*/  MOV R7, UR7 ;  /* 0x0000000700077c02 */ /* 0x002fe20008000f00 */
[----:B------:R-:W-:Y:S01]  /*65b0*/  IMAD.U32 R6, RZ, RZ, UR6 ;  /* 0x00000006ff067e24 */ /* 0x000fe2000f8e00ff */
[----:B-----5:R-:W-:Y:S01]  /*65c0*/  MOV R11, UR5 ;  /* 0x00000005000b7c02 */ /* 0x020fe20008000f00 */
[----:B------:R-:W-:Y:S02]  /*65d0*/  IMAD.U32 R10, RZ, RZ, UR4 ;  /* 0x00000004ff0a7e24 */ /* 0x000fe4000f8e00ff */
[----:B------:R-:W-:Y:S07]  /*65e0*/  LEPC R20, `(.L_x_104) ;  /* 0x000000001014794e */ /* 0x000fee0000000000 */
[----:B---34-:R-:W-:Y:S05]  /*65f0*/  CALL.ABS.NOINC R2 ;  /* 0x0000000002007343 */ /* 0x018fea0003c00000 */
.L_x_104:
[----:B------:R-:W-:Y:S05]  /*6600*/  WARPSYNC.ALL ;  /* 0x0000000000007948 */ /* 0x000fea0003800000 */
[----:B------:R-:W-:Y:S01]  /*6610*/  R2UR UR4, R34 ;  /* 0x00000000220472ca */ /* 0x000fe200000e0000 */
[----:B------:R-:W-:Y:S01]  /*6620*/  BSSY.RECONVERGENT B0, `(.L_x_105) ;  /* 0x0000040000007945 */ /* 0x000fe20003800200 */
[----:B------:R-:W-:Y:S02]  /*6630*/  ISETP.NE.AND P6, PT, R81, RZ, PT ;  /* 0x000000ff5100720c */ /* 0x000fe40003fc5270 */
[----:B------:R-:W-:Y:S02]  /*6640*/  ISETP.NE.AND P0, PT, R77, RZ, PT ;  /* 0x000000ff4d00720c */ /* 0x000fe40003f05270 */
[----:B------:R-:W-:Y:S07]  /*6650*/  MOV R20, UR51 ;  /* 0x0000003300147c02 */ /* 0x000fee0008000f00 */
[----:B-1----:R-:W1:Y:S02]  /*6660*/  LDTM.16dp128bit.x8 R4, tmem[UR4+0x20] ;  /* 0x00002004000479ee */ /* 0x002e640008180000 */
[----:B------:R-:W-:Y:S01]  /*6670*/  @P6 LEA R20, R20, UR48, 0x3 ;  /* 0x0000003014146c11 */ /* 0x000fe2000f8e18ff */
[C---:B-1----:R-:W-:Y:S01]  /*6680*/  FMUL R0, R33.reuse, R4 ;  /* 0x0000000421007220 */ /* 0x042fe20000400000 */
[C---:B------:R-:W-:Y:S01]  /*6690*/  FMUL R2, R33.reuse, R5 ;  /* 0x0000000521027220 */ /* 0x040fe20000400000 */
[C---:B------:R-:W-:Y:S01]  /*66a0*/  FMUL R3, R33.reuse, R6 ;  /* 0x0000000621037220 */ /* 0x040fe20000400000 */
[----:B------:R-:W-:Y:S01]  /*66b0*/  FMUL R7, R33, R7 ;  /* 0x0000000721077220 */ /* 0x000fe20000400000 */
[----:B----4-:R-:W-:Y:S01]  /*66c0*/  FFMA R36, R35, R40, R0 ;  /* 0x0000002823247223 */ /* 0x010fe20000000000 */
        /* <DEDUP_REMOVED lines=28> */
[----:B------:R1:W-:Y:S01]  /*6890*/  STSM.16.M88.4 [R83+0x2000], R8 ;  /* 0x0020000853007844 */ /* 0x0003e20000000200 */
[----:B------:R-:W-:Y:S01]  /*68a0*/  FFMA R15, R35, R55, R19 ;  /* 0x00000037230f7223 */ /* 0x000fe20000000013 */
[----:B------:R-:W-:Y:S02]  /*68b0*/  MOV R16, UR37 ;  /* 0x0000002500107c02 */ /* 0x000fe40008000f00 */
[----:B------:R-:W-:Y:S02]  /*68c0*/  @P6 IADD3 R17, PT, PT, R20, 0x40, RZ ;  /* 0x0000004014116810 */ /* 0x000fe40007ffe0ff */
[----:B------:R1:W-:Y:S01]  /*68d0*/  STSM.16.M88.4 [R85+0x2000], R12 ;  /* 0x0020000c55007844 */ /* 0x0003e20000000200 */
[----:B------:R-:W-:Y:S02]  /*68e0*/  LEA R0, R88, UR48, 0x3 ;  /* 0x0000003058007c11 */ /* 0x000fe4000f8e18ff */
[----:B------:R-:W-:Y:S01]  /*68f0*/  @P6 PRMT R16, R16, 0x654, R17 ;  /* 0x0000065410106816 */ /* 0x000fe20000000011 */
[----:B------:R-:W-:Y:S01]  /*6900*/  @!PT LDS RZ, [RZ] ;  /* 0x00000000fffff984 */ /* 0x000fe20000000800 */
[----:B------:R-:W-:Y:S01]  /*6910*/  @!PT LDS RZ, [RZ] ;  /* 0x00000000fffff984 */ /* 0x000fe20000000800 */
[----:B------:R-:W-:Y:S01]  /*6920*/  @!PT LDS RZ, [RZ] ;  /* 0x00000000fffff984 */ /* 0x000fe20000000800 */
[----:B------:R-:W-:Y:S01]  /*6930*/  @!PT LDS RZ, [RZ] ;  /* 0x00000000fffff984 */ /* 0x000fe20000000800 */
[----:B------:R2:W-:Y:S06]  /*6940*/  MEMBAR.ALL.CTA ;  /* 0x0000000000007992 */ /* 0x0005ec0000008000 */
[----:B--2---:R-:W2:Y:S01]  /*6950*/  FENCE.VIEW.ASYNC.S ;  /* 0x00000000000073c6 */ /* 0x004ea20000000000 */
[----:B------:R-:W-:Y:S01]  /*6960*/  @P6 SHF.L.U32 R2, R74, 0x1f, RZ ;  /* 0x0000001f4a026819 */ /* 0x000fe200000006ff */
[----:B--2---:R-:W-:Y:S06]  /*6970*/  BAR.SYNC.DEFER_BLOCKING 0x1, 0x80 ;  /* 0x0042000000007b1d */ /* 0x004fec0000010000 */
[----:B------:R-:W-:Y:S05]  /*6980*/  @P0 BRA `(.L_x_106) ;  /* 0x0000000000240947 */ /* 0x000fea0003800000 */
[----:B------:R-:W-:Y:S02]  /*6990*/  UIADD3 UR8, UP0, UPT, UR52, 0x680, URZ ;  /* 0x0000068034087890 */ /* 0x000fe4000ff1e0ff */
[----:B------:R-:W-:Y:S02]  /*69a0*/  UIADD3 UR5, UPT, UPT, UR41, 0x20, URZ ;  /* 0x0000002029057890 */ /* 0x000fe4000fffe0ff */
[----:B------:R-:W-:Y:S02]  /*69b0*/  UIADD3 UR4, UPT, UPT, UR48, 0x2400, URZ ;  /* 0x0000240030047890 */ /* 0x000fe4000fffe0ff */
[----:B------:R-:W-:Y:S01]  /*69c0*/  UIADD3.X UR9, UPT, UPT, URZ, UR53, URZ, UP0, !UPT ;  /* 0x00000035ff097290 */ /* 0x000fe200087fe4ff */
[----:B------:R-:W-:Y:S01]  /*69d0*/  UMOV UR6, UR42 ;  /* 0x0000002a00067c82 */ /* 0x000fe20008000000 */
[----:B------:R-:W-:Y:S07]  /*69e0*/  UMOV UR7, UR36 ;  /* 0x0000002400077c82 */ /* 0x000fee0008000000 */
[----:B------:R2:W-:Y:S01]  /*69f0*/  UTMASTG.3D [UR4], [UR8] ;  /* 0x00000004080073b5 */ /* 0x0005e20008010000 */
[----:B------:R0:W-:Y:S01]  /*6a00*/  UTMACMDFLUSH ;  /* 0x00000000000079b7 */ /* 0x0001e20000000000 */
[----:B--2---:R-:W-:Y:S04]  /*6a10*/  DEPBAR.LE SB0, 0x1 ;  /* 0x000080400000791a */ /* 0x004fe80000000000 */
.L_x_106:
[----:B------:R-:W-:Y:S05]  /*6a20*/  BSYNC.RECONVERGENT B0 ;  /* 0x0000000000007941 */ /* 0x000fea0003800200 */
.L_x_105:
[----:B------:R-:W-:Y:S01]  /*6a30*/  BAR.SYNC.DEFER_BLOCKING 0x1, 0x80 ;  /* 0x0042000000007b1d */ /* 0x000fe20000010000 */
[----:B------:R-:W-:Y:S04]  /*6a40*/  UIADD3 UR40, UPT, UPT, UR51, 0x1, URZ ;  /* 0x0000000133287890 */ /* 0x000fe8000fffe0ff */
[----:B------:R-:W-:Y:S04]  /*6a50*/  UISETP.NE.AND UP0, UPT, UR40, 0x4, UPT ;  /* 0x000000042800788c */ /* 0x000fe8000bf05270 */
[----:B------:R-:W-:Y:S01]  /*6a60*/  USEL UR40, UR40, URZ, UP0 ;  /* 0x000000ff28287287 */ /* 0x000fe20008000000 */
[----:B------:R2:W-:Y:S01]  /*6a70*/  @P6 SYNCS.ARRIVE.TRANS64.RED.A1T0 RZ, [R16+URZ], RZ ;  /* 0x000000ff10ff69a7 */ /* 0x0005e200081004ff */
[----:B------:R-:W-:Y:S01]  /*6a80*/  BSSY B1, `(.L_x_107) ;  /* 0x0000018000017945 */ /* 0x000fe20003800000 */
[----:B------:R-:W3:Y:S02]  /*6a90*/  @P6 SYNCS.PHASECHK.TRANS64.TRYWAIT P0, [R0+URZ+0x20], R2 ;  /* 0x00002002000065a7 */ /* 0x000ee400080011ff */
[----:B---3--:R-:W-:Y:S01]  /*6aa0*/  @P6 SEL R90, RZ, 0x1, !P0 ;  /* 0x00000001ff5a6807 */ /* 0x008fe20004000000 */
[----:B--2---:R-:W-:Y:S06]  /*6ab0*/  @!P6 BRA `(.L_x_108) ;  /* 0x000000000050e947 */ /* 0x004fec0003800000 */
        /* <DEDUP_REMOVED lines=8> */
[----:B------:R-:W-:Y:S04]  /*6b40*/  SHF.L.U32 R5, R74, 0x1f, RZ ;  /* 0x0000001f4a057819 */ /* 0x000fe800000006ff */
[----:B------:R-:W1:Y:S02]  /*6b50*/  SYNCS.PHASECHK.TRANS64.TRYWAIT P0, [R0+URZ+0x20], R5 ;  /* 0x00002005000075a7 */ /* 0x000e6400080011ff */
[----:B-1----:R-:W-:Y:S05]  /*6b60*/  @!P0 BRA `(.L_x_111) ;  /* 0x0000001800c08947 */ /* 0x002fea0003800000 */
.L_x_110:
[----:B------:R-:W-:Y:S05]  /*6b70*/  BSYNC B0 ;  /* 0x0000000000007941 */ /* 0x000fea0003800000 */
.L_x_109:
[----:B------:R-:W-:Y:S02]  /*6b80*/  ISETP.NE.AND P0, PT, R91, RZ, PT ;  /* 0x000000ff5b00720c */ /* 0x000fe40003f05270 */
[----:B------:R-:W-:Y:S11]  /*6b90*/  IADD3 R88, PT, PT, R88, 0x1, RZ ;  /* 0x0000000158587810 */ /* 0x000ff60007ffe0ff */
[----:B-1----:R-:W-:Y:S01]  /*6ba0*/  @P0 IMAD.IADD R0, R75, 0x1, R2 ;  /* 0x000000014b000824 */ /* 0x002fe200078e0202 */
[----:B------:R-:W-:Y:S05]  /*6bb0*/  @P0 WARPSYNC.ALL ;  /* 0x0000000000000948 */ /* 0x000fea0003800000 */
[----:B------:R2:W3:Y:S04]  /*6bc0*/  @P0 LDSM.16.M88.4 R40, [R4+UR48+0x400] ;  /* 0x000400300428083b */ /* 0x0004e80008000200 */
[----:B------:R2:W4:Y:S04]  /*6bd0*/  @P0 LDSM.16.M88.4 R44, [R3+0x400] ;  /* 0x00040000032c083b */ /* 0x0005280000000200 */
[----:B------:R2:W1:Y:S04]  /*6be0*/  @P0 LDSM.16.M88.4 R48, [R2+0x400] ;  /* 0x000400000230083b */ /* 0x0004680000000200 */
[----:B------:R2:W1:Y:S02]  /*6bf0*/  @P0 LDSM.16.M88.4 R52, [R0+0x400] ;  /* 0x000400000034083b */ /* 0x0004640000000200 */
.L_x_108:
[----:B------:R-:W-:Y:S05]  /*6c00*/  BSYNC B1 ;  /* 0x0000000000017941 */ /* 0x000fea0003800000 */
.L_x_107:
[----:B--2---:R-:W-:Y:S05]  /*6c10*/  VIADD R0, R34, 0x40 ;  /* 0x0000004022007836 */ /* 0x004fea0000000000 */
        /* <DEDUP_REMOVED lines=20> */
.L_x_112:
        /* <DEDUP_REMOVED lines=12> */
[----:B---3--:R-:W-:Y:S01]  /*6e20*/  FFMA R36, R35, R40, R0 ;  /* 0x0000002823247223 */ /* 0x008fe20000000000 */
[----:B------:R-:W-:Y:S01]  /*6e30*/  FMUL R4, R33, R8 ;  /* 0x0000000821047220 */ /* 0x000fe20000400000 */
[----:B------:R-:W-:Y:S01]  /*6e40*/  FFMA R37, R35, R41, R2 ;  /* 0x0000002923257223 */ /* 0x000fe20000000002 */
        /* <DEDUP_REMOVED lines=51> */
.L_x_114:
[----:B------:R-:W-:Y:S05]  /*7180*/  BSYNC.RECONVERGENT B0 ;  /* 0x0000000000007941 */ /* 0x000fea0003800200 */
.L_x_113:
        /* <DEDUP_REMOVED lines=12> */
[----:B------:R-:W-:Y:S04]  /*7250*/  @P1 IMAD R88, R88, 0x2000, R89 ;  /* 0x0000200058581824 */ /* 0x000fe800078e0259 */
[----:B------:R-:W-:Y:S05]  /*7260*/  @P1 VIADD R3, R88, UR48 ;  /* 0x0000003058031c36 */ /* 0x000fea0008000000 */
[----:B------:R-:W-:Y:S01]  /*7270*/  @P1 IADD3 R87, PT, PT, R87, R3, RZ ;  /* 0x0000000357571210 */ /* 0x000fe20007ffe0ff */
[----:B------:R-:W-:Y:S01]  /*7280*/  @P1 IMAD.IADD R3, R75, 0x1, R3 ;  /* 0x000000014b031824 */ /* 0x000fe200078e0203 */
[----:B------:R-:W-:Y:S06]  /*7290*/  @P0 BRA `(.L_x_118) ;  /* 0x00000000000c0947 */ /* 0x000fec0003800000 */
[----:B------:R-:W-:Y:S04]  /*72a0*/  SHF.L.U32 R0, R74, 0x1f, RZ ;  /* 0x0000001f4a007819 */ /* 0x000fe800000006ff */
[----:B------:R-:W2:Y:S02]  /*72b0*/  SYNCS.PHASECHK.TRANS64.TRYWAIT P0, [R2+URZ+0x20], R0 ;  /* 0x00002000020075a7 */ /* 0x000ea400080011ff */
[----:B--2---:R-:W-:Y:S05]  /*72c0*/  @!P0 BRA `(.L_x_119) ;  /* 0x0000001000fc8947 */ /* 0x004fea0003800000 */
.L_x_118:
[----:B------:R-:W-:Y:S05]  /*72d0*/  BSYNC B0 ;  /* 0x0000000000007941 */ /* 0x000fea0003800000 */
.L_x_117:
[----:B------:R-:W-:Y:S11]  /*72e0*/  ISETP.NE.AND P0, PT, R91, RZ, PT ;  /* 0x000000ff5b00720c */ /* 0x000ff60003f05270 */
[----:B------:R-:W-:Y:S02]  /*72f0*/  @!UPT UIADD3 URZ, UPT, UPT, URZ, URZ, URZ ;  /* 0x000000fffffff290 */ /* 0x000fe4000fffe0ff */
[----:B--2---:R-:W-:Y:S01]  /*7300*/  @P0 IADD3 R0, PT, PT, R75, R87, RZ ;  /* 0x000000574b000210 */ /* 0x004fe20007ffe0ff */
[----:B------:R-:W-:Y:S05]  /*7310*/  @P0 WARPSYNC.ALL ;  /* 0x0000000000000948 */ /* 0x000fea0003800000 */
[----:B------:R2:W3:Y:S04]  /*7320*/  @P0 LDSM.16.M88.4 R40, [R88+UR48+0x400] ;  /* 0x000400305828083b */ /* 0x0004e80008000200 */
[----:B------:R2:W4:Y:S04]  /*7330*/  @P0 LDSM.16.M88.4 R44, [R3+0x400] ;  /* 0x00040000032c083b */ /* 0x0005280000000200 */
[----:B------:R2:W1:Y:S04]  /*7340*/  @P0 LDSM.16.M88.4 R48, [R87+0x400] ;  /* 0x000400005730083b */ /* 0x0004680000000200 */
[----:B------:R2:W1:Y:S02]  /*7350*/  @P0 LDSM.16.M88.4 R52, [R0+0x400] ;  /* 0x000400000034083b */ /* 0x0004640000000200 */
.L_x_116:
[----:B------:R-:W-:Y:S05]  /*7360*/  BSYNC B1 ;  /* 0x0000000000017941 */ /* 0x000fea0003800000 */
.L_x_115:
        /* <DEDUP_REMOVED lines=21> */
.L_x_120:
[----:B------:R-:W-:Y:S01]  /*74c0*/  ISETP.NE.AND P0, PT, R77, RZ, PT ;  /* 0x000000ff4d00720c */ /* 0x000fe20003f05270 */
[----:B------:R-:W-:Y:S05]  /*74d0*/  WARPSYNC.ALL ;  /* 0x0000000000007948 */ /* 0x000fea0003800000 */
[----:B------:R-:W-:Y:S01]  /*74e0*/  R2UR UR4, R34 ;  /* 0x00000000220472ca */ /* 0x000fe200000e0000 */
[----:B------:R-:W-:Y:S01]  /*74f0*/  BSSY.RECONVERGENT B0, `(.L_x_121) ;  /* 0x000003c000007945 */ /* 0x000fe20003800200 */
[----:B------:R-:W-:Y:S11]  /*7500*/  R2UR UR5, R86 ;  /* 0x00000000560572ca */ /* 0x000ff600000e0000 */
[----:B-1----:R-:W1:Y:S01]  /*7510*/  LDTM.16dp128bit.x8 R4, tmem[UR4+0x60] ;  /* 0x00006004000479ee */ /* 0x002e620008180000 */
[----:B------:R-:W-:Y:S01]  /*7520*/  NOP ;  /* 0x0000000000007918 */ /* 0x000fe20000000000 */
[----:B------:R-:W-:Y:S04]  /*7530*/  UIADD3 UR5, UPT, UPT, UR5, 0xb0, URZ ;  /* 0x000000b005057890 */ /* 0x000fe8000fffe0ff */
[----:B------:R-:W-:Y:S09]  /*7540*/  UPRMT UR5, UR37, 0x654, UR5 ;  /* 0x0000065425057896 */ /* 0x000ff20008000005 */
[----:B-1----:R-:W-:Y:S01]  /*7550*/  SYNCS.ARRIVE.TRANS64.RED.A1T0 RZ, [UR5], RZ ;  /* 0x000000ffffff79a7 */ /* 0x002fe20008100405 */
[C---:B------:R-:W-:Y:S01]  /*7560*/  FMUL R0, R33.reuse, R4 ;  /* 0x0000000421007220 */ /* 0x040fe20000400000 */
        /* <DEDUP_REMOVED lines=33> */
[----:B------:R-:W-:Y:S05]  /*7780*/  FFMA R15, R35, R55, R19 ;  /* 0x00000037230f7223 */ /* 0x000fea0000000013 */
[----:B------:R1:W-:Y:S01]  /*7790*/  STSM.16.M88.4 [R85+0x6000], R12 ;  /* 0x0060000c55007844 */ /* 0x0003e20000000200 */
        /* <DEDUP_REMOVED lines=17> */
.L_x_122:
[----:B------:R-:W-:Y:S05]  /*78b0*/  BSYNC.RECONVERGENT B0 ;  /* 0x0000000000007941 */ /* 0x000fea0003800200 */
.L_x_121:
[----:B------:R-:W-:Y:S01]  /*78c0*/  BAR.SYNC.DEFER_BLOCKING 0x1, 0x80 ;  /* 0x0042000000007b1d */ /* 0x000fe20000010000 */
[----:B------:R-:W-:Y:S01]  /*78d0*/  UISETP.NE.AND UP0, UPT, UR49, -0x4, UPT ;  /* 0xfffffffc3100788c */ /* 0x000fe2000bf05270 */
[----:B------:R-:W-:Y:S08]  /*78e0*/  IADD3 R31, PT, PT, R31, 0x1, RZ ;  /* 0x000000011f1f7810 */ /* 0x000ff00007ffe0ff */
[----:B------:R-:W-:Y:S05]  /*78f0*/  BRA.U !UP0, `(.L_x_123) ;  /* 0x0000000108287547 */ /* 0x000fea000b800000 */
[----:B------:R-:W-:Y:S01]  /*7900*/  ISETP.NE.AND P0, PT, R81, RZ, PT ;  /* 0x000000ff5100720c */ /* 0x000fe20003f05270 */
[----:B------:R-:W-:Y:S01]  /*7910*/  IMAD.U32 R2, RZ, RZ, UR51 ;  /* 0x00000033ff027e24 */ /* 0x000fe2000f8e00ff */
[----:B------:R-:W-:Y:S01]  /*7920*/  UIADD3 UR51, UPT, UPT, UR51, 0x1, URZ ;  /* 0x0000000133337890 */ /* 0x000fe2000fffe0ff */
[----:B------:R-:W-:Y:S03]  /*7930*/  IMAD.U32 R0, RZ, RZ, UR37 ;  /* 0x00000025ff007e24 */ /* 0x000fe6000f8e00ff */
[----:B------:R-:W-:Y:S04]  /*7940*/  UISETP.NE.AND UP0, UPT, UR51, 0x4, UPT ;  /* 0x000000043300788c */ /* 0x000fe8000bf05270 */
[----:B------:R-:W-:Y:S03]  /*7950*/  USEL UR51, UR51, URZ, UP0 ;  /* 0x000000ff33337287 */ /* 0x000fe60008000000 */
[----:B------:R-:W-:Y:S05]  /*7960*/  @P0 LEA R2, R2, UR48, 0x3 ;  /* 0x0000003002020c11 */ /* 0x000fea000f8e18ff */
[----:B------:R-:W-:Y:S05]  /*7970*/  @P0 VIADD R2, R2, 0x40 ;  /* 0x0000004002020836 */ /* 0x000fea0000000000 */
[----:B------:R-:W-:Y:S04]  /*7980*/  @P0 PRMT R0, R0, 0x654, R2 ;  /* 0x0000065400000816 */ /* 0x000fe80000000002 */
[----:B------:R2:W-:Y:S03]  /*7990*/  @P0 SYNCS.ARRIVE.TRANS64.RED.A1T0 RZ, [R0+URZ], RZ ;  /* 0x000000ff00ff09a7 */ /* 0x0005e600081004ff */
.L_x_123:
[----:B------:R-:W-:Y:S01]  /*79a0*/  ISETP.NE.AND P2, PT, R78, RZ, PT ;  /* 0x000000ff4e00720c */ /* 0x000fe20003f45270 */
[----:B------:R-:W-:Y:S01]  /*79b0*/  UIADD3 UR49, UPT, UPT, UR49, 0x4, URZ ;  /* 0x0000000431317890 */ /* 0x000fe2000fffe0ff */
[----:B------:R-:W-:Y:S01]  /*79c0*/  ISETP.NE.AND P0, PT, R80, 0x2, PT ;  /* 0x000000025000780c */ /* 0x000fe20003f05270 */
[----:B-1----:R-:W-:Y:S01]  /*79d0*/  IMAD.IADD R14, R29, 0x1, R62 ;  /* 0x000000011d0e7824 */ /* 0x002fe200078e023e */
[----:B------:R-:W-:Y:S01]  /*79e0*/  ISETP.NE.AND P1, PT, R31, 0x4, PT ;  /* 0x000000041f00780c */ /* 0x000fe20003f25270 */
[----:B------:R-:W-:Y:S01]  /*79f0*/  IMAD.IADD R15, R30, 0x1, R63 ;  /* 0x000000011e0f7824 */ /* 0x000fe200078e023f */
[----:B------:R-:W-:Y:S02]  /*7a00*/  SEL R2, RZ, 0x1, P0 ;  /* 0x00000001ff027807 */ /* 0x000fe40000000000 */
[----:B--2---:R-:W-:Y:S02]  /*7a10*/  SEL R0, RZ, 0x1, P1 ;  /* 0x00000001ff007807 */ /* 0x004fe40000800000 */
[----:B------:R-:W-:Y:S02]  /*7a20*/  LOP3.LUT R72, R72, R2, RZ, 0x3c, !PT ;  /* 0x0000000248487212 */ /* 0x000fe400078e3cff */
[----:B------:R-:W-:Y:S02]  /*7a30*/  LOP3.LUT R73, R73, R0, RZ, 0x3c, !PT ;  /* 0x0000000049497212 */ /* 0x000fe400078e3cff */
[----:B------:R-:W-:Y:S02]  /*7a40*/  @P2 R2UR UR36, R71 ;  /* 0x00000000472422ca */ /* 0x000fe400000e0000 */
[----:B------:R-:W-:Y:S02]  /*7a50*/  SEL R80, R80, RZ, P0 ;  /* 0x000000ff50507207 */ /* 0x000fe40000000000 */
[----:B------:R-:W-:Y:S01]  /*7a60*/  SEL R31, R31, RZ, P1 ;  /* 0x000000ff1f1f7207 */ /* 0x000fe20000800000 */
[----:B------:R-:W-:Y:S10]  /*7a70*/  @P2 BRA `(.L_x_124) ;  /* 0xffffffd400082947 */ /* 0x000ff4000383ffff */
[----:B------:R-:W-:-:S09]  /*7a80*/  UISETP.NE.AND UP0, UPT, UR50, URZ, UPT ;  /* 0x000000ff3200728c */ /* 0x000fd2000bf05270 */
[----:B------:R-:W-:Y:S05]  /*7a90*/  BRA.U !UP0, `(.L_x_125) ;  /* 0x0000000108487547 */ /* 0x000fea000b800000 */
[----:B------:R-:W1:Y:S02]  /*7aa0*/  LDCU.64 UR4, c[0x0][0x890] ;  /* 0x00011200ff0477ac */ /* 0x000e640008000a00 */
[----:B-1----:R-:W-:-:S04]  /*7ab0*/  UISETP.NE.U32.AND UP0, UPT, UR4, URZ, UPT ;  /* 0x000000ff0400728c */ /* 0x002fc8000bf05070 */
[----:B------:R-:W-:-:S09]  /*7ac0*/  UISETP.NE.AND.EX UP0, UPT, UR5, URZ, UPT, UP0 ;  /* 0x000000ff0500728c */ /* 0x000fd2000bf05300 */
[----:B------:R-:W-:Y:S05]  /*7ad0*/  BRA.U UP0, `(.L_x_126) ;  /* 0x00000001000c7547 */ /* 0x000fea000b800000 */
[----:B------:R-:W-:-:S13]  /*7ae0*/  FSETP.NEU.AND P0, PT, R35, RZ, PT ;  /* 0x000000ff2300720b */ /* 0x000fda0003f0d000 */
[----:B------:R-:W-:Y:S05]  /*7af0*/  @!P0 EXIT ;  /* 0x000000000000894d */ /* 0x000fea0003800000 */
[----:B------:R-:W-:Y:S05]  /*7b00*/  BRA `(.L_x_125) ;  /* 0x00000000002c7947 */ /* 0x000fea0003800000 */
.L_x_126:
[----:B------:R-:W-:Y:S01]  /*7b10*/  ISETP.NE.AND P0, PT, R79, RZ, PT ;  /* 0x000000ff4f00720c */ /* 0x000fe20003f05270 */
[----:B------:R-:W-:-:S12]  /*7b20*/  BSSY.RECONVERGENT B0, `(.L_x_125) ;  /* 0x0000009000007945 */ /* 0x000fd80003800200 */
[----:B------:R-:W-:Y:S05]  /*7b30*/  @P0 BRA `(.L_x_127) ;  /* 0x0000000000140947 */ /* 0x000fea0003800000 */
[----:B------:R-:W1:Y:S02]  /*7b40*/  LDCU.64 UR4, c[0x0][0x888] ;  /* 0x00011100ff0477ac */ /* 0x000e640008000a00 */
[----:B-1----:R-:W-:-:S04]  /*7b50*/  ISETP.NE.U32.AND P0, PT, RZ, UR4, PT ;  /* 0x00000004ff007c0c */ /* 0x002fc8000bf05070 */
[----:B------:R-:W-:-:S13]  /*7b60*/  ISETP.NE.AND.EX P0, PT, RZ, UR5, PT, P0 ;  /* 0x00000005ff007c0c */ /* 0x000fda000bf05300 */
[----:B------:R-:W-:Y:S05]  /*7b70*/  @!P0 EXIT ;  /* 0x000000000000894d */ /* 0x000fea0003800000 */
[----:B------:R-:W-:Y:S05]  /*7b80*/  BRA `(.L_x_128) ;  /* 0x0000000000087947 */ /* 0x000fea0003800000 */
.L_x_127:
[----:B------:R-:W-:-:S13]  /*7b90*/  FSETP.NEU.AND P0, PT, R35, RZ, PT ;  /* 0x000000ff2300720b */ /* 0x000fda0003f0d000 */
[----:B------:R-:W-:Y:S05]  /*7ba0*/  @!P0 EXIT ;  /* 0x000000000000894d */ /* 0x000fea0003800000 */
.L_x_128:
[----:B------:R-:W-:Y:S05]  /*7bb0*/  BSYNC.RECONVERGENT B0 ;  /* 0x0000000000007941 */ /* 0x000fea0003800200 */
.L_x_125:
[----:B------:R-:W-:Y:S01]  /*7bc0*/  ULEA UR4, UR51, UR48, 0x3 ;  /* 0x0000003033047291 */ /* 0x000fe2000f8e18ff */
[----:B------:R-:W-:-:S04]  /*7bd0*/  DEPBAR.LE SB0, 0x0 ;  /* 0x000080000000791a */ /* 0x000fc80000000000 */
[----:B------:R-:W-:-:S04]  /*7be0*/  UIADD3 UR4, UPT, UPT, UR4, 0x40, URZ ;  /* 0x0000004004047890 */ /* 0x000fc8000fffe0ff */
[----:B------:R-:W-:-:S09]  /*7bf0*/  UPRMT UR4, UR37, 0x654, UR4 ;  /* 0x0000065425047896 */ /* 0x000fd20008000004 */
[----:B------:R-:W-:Y:S01]  /*7c00*/  SYNCS.ARRIVE.TRANS64.RED.A1T0 RZ, [UR4], RZ ;  /* 0x000000ffffff79a7 */ /* 0x000fe20008100404 */
[----:B------:R-:W-:Y:S05]  /*7c10*/  EXIT ;  /* 0x000000000000794d */ /* 0x000fea0003800000 */
.L_x_19:
[----:B--2---:R2:W1:Y:S02]  /*7c20*/  SYNCS.PHASECHK.TRANS64.TRYWAIT P0, [R2+URZ+0xe0], R3 ;  /* 0x0000e003020075a7 */ /* 0x00446400080011ff */
[----:B-1----:R-:W-:Y:S05]  /*7c30*/  @!P0 NANOSLEEP.SYNCS 0x989680 ;  /* 0x009896800000895d */ /* 0x002fea0003900000 */
[----:B------:R-:W1:Y:S02]  /*7c40*/  @!P0 SYNCS.PHASECHK.TRANS64 P0, [R2+URZ+0xe0], R3 ;  /* 0x0000e003020085a7 */ /* 0x000e6400080010ff */
[----:B-1----:R-:W-:Y:S05]  /*7c50*/  @!P0 BRA `(.L_x_19) ;  /* 0xfffffffc00f08947 */ /* 0x002fea000383ffff */
[----:B------:R-:W-:Y:S05]  /*7c60*/  BRA `(.L_x_129) ;  /* 0xffffff98004c7947 */ /* 0x000fea000383ffff */
.L_x_22:
[----:B-1----:R-:W-:-:S07]  /*7c70*/  MOV R2, UR33 ;  /* 0x0000002100027c02 */ /* 0x002fce0008000f00 */
.L_x_130:
[----:B-1----:R1:W2:Y:S02]  /*7c80*/  SYNCS.PHASECHK.TRANS64.TRYWAIT P0, [R2+URZ+0x10], R4 ;  /* 0x00001004020075a7 */ /* 0x0022a400080011ff */
[----:B--2---:R-:W-:Y:S05]  /*7c90*/  @!P0 NANOSLEEP.SYNCS 0x989680 ;  /* 0x009896800000895d */ /* 0x004fea0003900000 */
[----:B------:R-:W2:Y:S02]  /*7ca0*/  @!P0 SYNCS.PHASECHK.TRANS64 P0, [R2+URZ+0x10], R4 ;  /* 0x00001004020085a7 */ /* 0x000ea400080010ff */
[----:B--2---:R-:W-:Y:S05]  /*7cb0*/  @!P0 BRA `(.L_x_130) ;  /* 0xfffffffc00f08947 */ /* 0x004fea000383ffff */
[----:B------:R-:W-:Y:S05]  /*7cc0*/  BRA `(.L_x_21) ;  /* 0xffffff98009c7947 */ /* 0x000fea000383ffff */
.L_x_28:
[----:B-1----:R-:W-:-:S07]  /*7cd0*/  MOV R2, UR33 ;  /* 0x0000002100027c02 */ /* 0x002fce0008000f00 */
.L_x_131:
[----:B-1----:R1:W2:Y:S02]  /*7ce0*/  SYNCS.PHASECHK.TRANS64.TRYWAIT P0, [R2+URZ+0x10], R4 ;  /* 0x00001004020075a7 */ /* 0x0022a400080011ff */
[----:B--2---:R-:W-:Y:S05]  /*7cf0*/  @!P0 NANOSLEEP.SYNCS 0x989680 ;  /* 0x009896800000895d */ /* 0x004fea0003900000 */
[----:B------:R-:W2:Y:S02]  /*7d00*/  @!P0 SYNCS.PHASECHK.TRANS64 P0, [R2+URZ+0x10], R4 ;  /* 0x00001004020085a7 */ /* 0x000ea400080010ff */
[----:B--2---:R-:W-:Y:S05]  /*7d10*/  @!P0 BRA `(.L_x_131) ;  /* 0xfffffffc00f08947 */ /* 0x004fea000383ffff */
[----:B------:R-:W-:Y:S05]  /*7d20*/  BRA `(.L_x_27) ;  /* 0xffffff9c00747947 */ /* 0x000fea000383ffff */
.L_x_32:
[----:B-1----:R1:W2:Y:S02]  /*7d30*/  SYNCS.PHASECHK.TRANS64.TRYWAIT P0, [R2+URZ+0x70], R3 ;  /* 0x00007003020075a7 */ /* 0x0022a400080011ff */
[----:B--2---:R-:W-:Y:S05]  /*7d40*/  @!P0 NANOSLEEP.SYNCS 0x989680 ;  /* 0x009896800000895d */ /* 0x004fea0003900000 */
[----:B------:R-:W2:Y:S02]  /*7d50*/  @!P0 SYNCS.PHASECHK.TRANS64 P0, [R2+URZ+0x70], R3 ;  /* 0x00007003020085a7 */ /* 0x000ea400080010ff */
[----:B--2---:R-:W-:Y:S05]  /*7d60*/  @!P0 BRA `(.L_x_32) ;  /* 0xfffffffc00f08947 */ /* 0x004fea000383ffff */
[----:B------:R-:W-:Y:S05]  /*7d70*/  BRA `(.L_x_132) ;  /* 0xffffffa0002c7947 */ /* 0x000fea000383ffff */
.L_x_36:
[----:B----4-:R-:W-:-:S07]  /*7d80*/  MOV R0, UR4 ;  /* 0x0000000400007c02 */ /* 0x010fce0008000f00 */
.L_x_133:
[----:B-1----:R1:W2:Y:S02]  /*7d90*/  SYNCS.PHASECHK.TRANS64.TRYWAIT P0, [R0+URZ], R2 ;  /* 0x00000002000075a7 */ /* 0x0022a400080011ff */
[----:B--2---:R-:W-:Y:S05]  /*7da0*/  @!P0 NANOSLEEP.SYNCS 0x989680 ;  /* 0x009896800000895d */ /* 0x004fea0003900000 */
[----:B------:R-:W2:Y:S02]  /*7db0*/  @!P0 SYNCS.PHASECHK.TRANS64 P0, [R0+URZ], R2 ;  /* 0x00000002000085a7 */ /* 0x000ea400080010ff */
[----:B--2---:R-:W-:Y:S05]  /*7dc0*/  @!P0 BRA `(.L_x_133) ;  /* 0xfffffffc00f08947 */ /* 0x004fea000383ffff */
[----:B------:R-:W-:Y:S05]  /*7dd0*/  BRA `(.L_x_134) ;  /* 0xffffffa4009c7947 */ /* 0x000fea000383ffff */
.L_x_39:
[----:B-1----:R1:W2:Y:S02]  /*7de0*/  SYNCS.PHASECHK.TRANS64.TRYWAIT P0, [R0+URZ+0xd0], R4 ;  /* 0x0000d004000075a7 */ /* 0x0022a400080011ff */
[----:B--2---:R-:W-:Y:S05]  /*7df0*/  @!P0 NANOSLEEP.SYNCS 0x989680 ;  /* 0x009896800000895d */ /* 0x004fea0003900000 */
[----:B------:R-:W2:Y:S02]  /*7e00*/  @!P0 SYNCS.PHASECHK.TRANS64 P0, [R0+URZ+0xd0], R4 ;  /* 0x0000d004000085a7 */ /* 0x000ea400080010ff */
[----:B--2---:R-:W-:Y:S05]  /*7e10*/  @!P0 BRA `(.L_x_39) ;  /* 0xfffffffc00f08947 */ /* 0x004fea000383ffff */
[----:B------:R-:W-:Y:S05]  /*7e20*/  BRA `(.L_x_135) ;  /* 0xffffffa400f87947 */ /* 0x000fea000383ffff */
.L_x_40:
[----:B------:R-:W-:-:S07]  /*7e30*/  MOV R0, UR5 ;  /* 0x0000000500007c02 */ /* 0x000fce0008000f00 */
.L_x_136:
[----:B-1----:R1:W2:Y:S02]  /*7e40*/  SYNCS.PHASECHK.TRANS64.TRYWAIT P0, [R0+URZ+0x80], R5 ;  /* 0x00008005000075a7 */ /* 0x0022a400080011ff */
[----:B--2---:R-:W-:Y:S05]  /*7e50*/  @!P0 NANOSLEEP.SYNCS 0x989680 ;  /* 0x009896800000895d */ /* 0x004fea0003900000 */
[----:B------:R-:W2:Y:S02]  /*7e60*/  @!P0 SYNCS.PHASECHK.TRANS64 P0, [R0+URZ+0x80], R5 ;  /* 0x00008005000085a7 */ /* 0x000ea400080010ff */
[----:B--2---:R-:W-:Y:S05]  /*7e70*/  @!P0 BRA `(.L_x_136) ;  /* 0xfffffffc00f08947 */ /* 0x004fea000383ffff */
[----:B------:R-:W-:Y:S05]  /*7e80*/  BRA `(.L_x_137) ;  /* 0xffffffa800087947 */ /* 0x000fea000383ffff */
.L_x_41:
[----:B-1----:R1:W2:Y:S02]  /*7e90*/  SYNCS.PHASECHK.TRANS64.TRYWAIT P1, [R0+URZ+0x70], R4 ;  /* 0x00007004000075a7 */ /* 0x0022a400080211ff */
[----:B--2---:R-:W-:Y:S05]  /*7ea0*/  @!P1 NANOSLEEP.SYNCS 0x989680 ;  /* 0x009896800000995d */ /* 0x004fea0003900000 */
[----:B------:R-:W2:Y:S02]  /*7eb0*/  @!P1 SYNCS.PHASECHK.TRANS64 P1, [R0+URZ+0x70], R4 ;  /* 0x00007004000095a7 */ /* 0x000ea400080210ff */
[----:B--2---:R-:W-:Y:S05]  /*7ec0*/  @!P1 BRA `(.L_x_41) ;  /* 0xfffffffc00f09947 */ /* 0x004fea000383ffff */
[----:B------:R-:W-:Y:S05]  /*7ed0*/  BRA `(.L_x_138) ;  /* 0xffffffa800387947 */ /* 0x000fea000383ffff */
.L_x_44:
[----:B------:R-:W-:-:S07]  /*7ee0*/  MOV R0, UR5 ;  /* 0x0000000500007c02 */ /* 0x000fce0008000f00 */
.L_x_139:
[----:B-1----:R1:W2:Y:S02]  /*7ef0*/  SYNCS.PHASECHK.TRANS64.TRYWAIT P0, [R0+URZ+0x80], R2 ;  /* 0x00008002000075a7 */ /* 0x0022a400080011ff */
[----:B--2---:R-:W-:Y:S05]  /*7f00*/  @!P0 NANOSLEEP.SYNCS 0x989680 ;  /* 0x009896800000895d */ /* 0x004fea0003900000 */
[----:B------:R-:W2:Y:S02]  /*7f10*/  @!P0 SYNCS.PHASECHK.TRANS64 P0, [R0+URZ+0x80], R2 ;  /* 0x00008002000085a7 */ /* 0x000ea400080010ff */
[----:B--2---:R-:W-:Y:S05]  /*7f20*/  @!P0 BRA `(.L_x_139) ;  /* 0xfffffffc00f08947 */ /* 0x004fea000383ffff */
[----:B------:R-:W-:Y:S05]  /*7f30*/  BRA `(.L_x_43) ;  /* 0xffffffa8008c7947 */ /* 0x000fea000383ffff */
.L_x_51:
[----:B-1----:R1:W2:Y:S02]  /*7f40*/  SYNCS.PHASECHK.TRANS64.TRYWAIT P1, [R0+URZ+0x70], R2 ;  /* 0x00007002000075a7 */ /* 0x0022a400080211ff */
[----:B--2---:R-:W-:Y:S05]  /*7f50*/  @!P1 NANOSLEEP.SYNCS 0x989680 ;  /* 0x009896800000995d */ /* 0x004fea0003900000 */
[----:B------:R-:W2:Y:S02]  /*7f60*/  @!P1 SYNCS.PHASECHK.TRANS64 P1, [R0+URZ+0x70], R2 ;  /* 0x00007002000095a7 */ /* 0x000ea400080210ff */
[----:B--2---:R-:W-:Y:S05]  /*7f70*/  @!P1 BRA `(.L_x_51) ;  /* 0xfffffffc00f09947 */ /* 0x004fea000383ffff */
[----:B------:R-:W-:Y:S05]  /*7f80*/  BRA `(.L_x_140) ;  /* 0xffffffb0001c7947 */ /* 0x000fea000383ffff */
.L_x_52:
[----:B------:R-:W-:-:S07]  /*7f90*/  MOV R2, UR6 ;  /* 0x0000000600027c02 */ /* 0x000fce0008000f00 */
.L_x_141:
[----:B-1----:R1:W2:Y:S02]  /*7fa0*/  SYNCS.PHASECHK.TRANS64.TRYWAIT P0, [R2+URZ+0xb0], R0 ;  /* 0x0000b000020075a7 */ /* 0x0022a400080011ff */
[----:B--2---:R-:W-:Y:S05]  /*7fb0*/  @!P0 NANOSLEEP.SYNCS 0x989680 ;  /* 0x009896800000895d */ /* 0x004fea0003900000 */
[----:B------:R-:W2:Y:S02]  /*7fc0*/  @!P0 SYNCS.PHASECHK.TRANS64 P0, [R2+URZ+0xb0], R0 ;  /* 0x0000b000020085a7 */ /* 0x000ea400080010ff */
[----:B--2---:R-:W-:Y:S05]  /*7fd0*/  @!P0 BRA `(.L_x_141) ;  /* 0xfffffffc00f08947 */ /* 0x004fea000383ffff */
[----:B------:R-:W-:Y:S05]  /*7fe0*/  BRA `(.L_x_142) ;  /* 0xffffffb0006c7947 */ /* 0x000fea000383ffff */
.L_x_55:
[----:B------:R-:W-:Y:S07]  /*7ff0*/  MOV R0, UR11 ;  /* 0x0000000b00007c02 */ /* 0x000fee0008000f00 */
.L_x_143:
[----:B-1----:R1:W2:Y:S02]  /*8000*/  SYNCS.PHASECHK.TRANS64.TRYWAIT P0, [R0+URZ], R2 ;  /* 0x00000002000075a7 */ /* 0x0022a400080011ff */
[----:B--2---:R-:W-:Y:S05]  /*8010*/  @!P0 NANOSLEEP.SYNCS 0x989680 ;  /* 0x009896800000895d */ /* 0x004fea0003900000 */
[----:B------:R-:W2:Y:S02]  /*8020*/  @!P0 SYNCS.PHASECHK.TRANS64 P0, [R0+URZ], R2 ;  /* 0x00000002000085a7 */ /* 0x000ea400080010ff */
[----:B--2---:R-:W-:Y:S05]  /*8030*/  @!P0 BRA `(.L_x_143) ;  /* 0xfffffffc00f08947 */ /* 0x004fea000383ffff */
[----:B------:R-:W-:Y:S05]  /*8040*/  BRA `(.L_x_54) ;  /* 0xffffffb000887947 */ /* 0x000fea000383ffff */
.L_x_58:
[----:B------:R-:W-:-:S07]  /*8050*/  MOV R0, UR6 ;  /* 0x0000000600007c02 */ /* 0x000fce0008000f00 */
.L_x_144:
[----:B--2---:R2:W4:Y:S02]  /*8060*/  SYNCS.PHASECHK.TRANS64.TRYWAIT P0, [R0+URZ], R2 ;  /* 0x00000002000075a7 */ /* 0x00452400080011ff */
[----:B----4-:R-:W-:Y:S05]  /*8070*/  @!P0 NANOSLEEP.SYNCS 0x989680 ;  /* 0x009896800000895d */ /* 0x010fea0003900000 */
[----:B------:R-:W4:Y:S02]  /*8080*/  @!P0 SYNCS.PHASECHK.TRANS64 P0, [R0+URZ], R2 ;  /* 0x00000002000085a7 */ /* 0x000f2400080010ff */
[----:B----4-:R-:W-:Y:S05]  /*8090*/  @!P0 BRA `(.L_x_144) ;  /* 0xfffffffc00f08947 */ /* 0x010fea000383ffff */
[----:B------:R-:W-:Y:S05]  /*80a0*/  BRA `(.L_x_145) ;  /* 0xffffffb400b47947 */ /* 0x000fea000383ffff */
.L_x_59:
[----:B------:R-:W-:-:S07]  /*80b0*/  MOV R0, UR6 ;  /* 0x0000000600007c02 */ /* 0x000fce0008000f00 */
.L_x_146:
[----:B-1----:R1:W2:Y:S02]  /*80c0*/  SYNCS.PHASECHK.TRANS64.TRYWAIT P0, [R0+URZ], R3 ;  /* 0x00000003000075a7 */ /* 0x0022a400080011ff */
[----:B--2---:R-:W-:Y:S05]  /*80d0*/  @!P0 NANOSLEEP.SYNCS 0x989680 ;  /* 0x009896800000895d */ /* 0x004fea0003900000 */
[----:B------:R-:W2:Y:S02]  /*80e0*/  @!P0 SYNCS.PHASECHK.TRANS64 P0, [R0+URZ], R3 ;  /* 0x00000003000085a7 */ /* 0x000ea400080010ff */
[----:B--2---:R-:W-:Y:S05]  /*80f0*/  @!P0 BRA `(.L_x_146) ;  /* 0xfffffffc00f08947 */ /* 0x004fea000383ffff */
[----:B------:R-:W-:Y:S05]  /*8100*/  BRA `(.L_x_147) ;  /* 0xffffffb400c07947 */ /* 0x000fea000383ffff */
.L_x_60:
[----:B------:R-:W-:-:S07]  /*8110*/  MOV R0, UR6 ;  /* 0x0000000600007c02 */ /* 0x000fce0008000f00 */
.L_x_148:
[----:B-1----:R1:W2:Y:S02]  /*8120*/  SYNCS.PHASECHK.TRANS64.TRYWAIT P0, [R0+URZ], R3 ;  /* 0x00000003000075a7 */ /* 0x0022a400080011ff */
[----:B--2---:R-:W-:Y:S05]  /*8130*/  @!P0 NANOSLEEP.SYNCS 0x989680 ;  /* 0x009896800000895d */ /* 0x004fea0003900000 */
[----:B------:R-:W2:Y:S02]  /*8140*/  @!P0 SYNCS.PHASECHK.TRANS64 P0, [R0+URZ], R3 ;  /* 0x00000003000085a7 */ /* 0x000ea400080010ff */
[----:B--2---:R-:W-:Y:S05]  /*8150*/  @!P0 BRA `(.L_x_148) ;  /* 0xfffffffc00f08947 */ /* 0x004fea000383ffff */
[----:B------:R-:W-:Y:S05]  /*8160*/  BRA `(.L_x_149) ;  /* 0xffffffb400cc7947 */ /* 0x000fea000383ffff */
.L_x_61:
[----:B-1----:R-:W-:-:S07]  /*8170*/  MOV R0, UR7 ;  /* 0x0000000700007c02 */ /* 0x002fce0008000f00 */
.L_x_150:
[----:B-1----:R1:W2:Y:S02]  /*8180*/  SYNCS.PHASECHK.TRANS64.TRYWAIT P0, [R0+URZ], R2 ;  /* 0x00000002000075a7 */ /* 0x0022a400080011ff */
[----:B--2---:R-:W-:Y:S05]  /*8190*/  @!P0 NANOSLEEP.SYNCS 0x989680 ;  /* 0x009896800000895d */ /* 0x004fea0003900000 */
[----:B------:R-:W2:Y:S02]  /*81a0*/  @!P0 SYNCS.PHASECHK.TRANS64 P0, [R0+URZ], R2 ;  /* 0x00000002000085a7 */ /* 0x000ea400080010ff */
[----:B--2---:R-:W-:Y:S05]  /*81b0*/  @!P0 BRA `(.L_x_150) ;  /* 0xfffffffc00f08947 */ /* 0x004fea000383ffff */
[----:B------:R-:W-:Y:S05]  /*81c0*/  BRA `(.L_x_151) ;  /* 0xffffffb400d87947 */ /* 0x000fea000383ffff */
.L_x_66:
[----:B--2---:R2:W3:Y:S02]  /*81d0*/  SYNCS.PHASECHK.TRANS64.TRYWAIT P0, [R0+URZ+0x70], R2 ;  /* 0x00007002000075a7 */ /* 0x0044e400080011ff */
[----:B---3--:R-:W-:Y:S05]  /*81e0*/  @!P0 NANOSLEEP.SYNCS 0x989680 ;  /* 0x009896800000895d */ /* 0x008fea0003900000 */
[----:B------:R-:W3:Y:S02]  /*81f0*/  @!P0 SYNCS.PHASECHK.TRANS64 P0, [R0+URZ+0x70], R2 ;  /* 0x00007002000085a7 */ /* 0x000ee400080010ff */
[----:B---3--:R-:W-:Y:S05]  /*8200*/  @!P0 BRA `(.L_x_66) ;  /* 0xfffffffc00f08947 */ /* 0x008fea000383ffff */
[----:B------:R-:W-:Y:S05]  /*8210*/  BRA `(.L_x_152) ;  /* 0xffffffb800e07947 */ /* 0x000fea000383ffff */
.L_x_69:
[----:B------:R-:W-:Y:S07]  /*8220*/  MOV R0, UR7 ;  /* 0x0000000700007c02 */ /* 0x000fee0008000f00 */
.L_x_153:
[----:B--2---:R2:W3:Y:S02]  /*8230*/  SYNCS.PHASECHK.TRANS64.TRYWAIT P0, [R0+URZ+0x68], R2 ;  /* 0x00006802000075a7 */ /* 0x0044e400080011ff */
[----:B---3--:R-:W-:Y:S05]  /*8240*/  @!P0 NANOSLEEP.SYNCS 0x989680 ;  /* 0x009896800000895d */ /* 0x008fea0003900000 */
[----:B------:R-:W3:Y:S02]  /*8250*/  @!P0 SYNCS.PHASECHK.TRANS64 P0, [R0+URZ+0x68], R2 ;  /* 0x00006802000085a7 */ /* 0x000ee400080010ff */
[----:B---3--:R-:W-:Y:S05]  /*8260*/  @!P0 BRA `(.L_x_153) ;  /* 0xfffffffc00f08947 */ /* 0x008fea000383ffff */
[----:B------:R-:W-:Y:S05]  /*8270*/  BRA `(.L_x_68) ;  /* 0xffffffbc00c07947 */ /* 0x000fea000383ffff */
.L_x_72:
[----:B------:R-:W-:Y:S07]  /*8280*/  MOV R0, UR7 ;  /* 0x0000000700007c02 */ /* 0x000fee0008000f00 */
.L_x_154:
[----:B-1----:R1:W2:Y:S02]  /*8290*/  SYNCS.PHASECHK.TRANS64.TRYWAIT P0, [R0+URZ+0x40], R14 ;  /* 0x0000400e000075a7 */ /* 0x0022a400080011ff */
[----:B--2---:R-:W-:Y:S05]  /*82a0*/  @!P0 NANOSLEEP.SYNCS 0x989680 ;  /* 0x009896800000895d */ /* 0x004fea0003900000 */
[----:B------:R-:W2:Y:S02]  /*82b0*/  @!P0 SYNCS.PHASECHK.TRANS64 P0, [R0+URZ+0x40], R14 ;  /* 0x0000400e000085a7 */ /* 0x000ea400080010ff */
[----:B--2---:R-:W-:Y:S05]  /*82c0*/  @!P0 BRA `(.L_x_154) ;  /* 0xfffffffc00f08947 */ /* 0x004fea000383ffff */
[----:B------:R-:W-:Y:S05]  /*82d0*/  BRA `(.L_x_155) ;  /* 0xffffffc000387947 */ /* 0x000fea000383ffff */
.L_x_73:
[----:B------:R-:W-:Y:S07]  /*82e0*/  MOV R0, UR7 ;  /* 0x0000000700007c02 */ /* 0x000fee0008000f00 */
.L_x_156:
[----:B-1----:R1:W2:Y:S02]  /*82f0*/  SYNCS.PHASECHK.TRANS64.TRYWAIT P0, [R0+URZ+0x48], R14 ;  /* 0x0000480e000075a7 */ /* 0x0022a400080011ff */
[----:B--2---:R-:W-:Y:S05]  /*8300*/  @!P0 NANOSLEEP.SYNCS 0x989680 ;  /* 0x009896800000895d */ /* 0x004fea0003900000 */
[----:B------:R-:W2:Y:S02]  /*8310*/  @!P0 SYNCS.PHASECHK.TRANS64 P0, [R0+URZ+0x48], R14 ;  /* 0x0000480e000085a7 */ /* 0x000ea400080010ff */
[----:B--2---:R-:W-:Y:S05]  /*8320*/  @!P0 BRA `(.L_x_156) ;  /* 0xfffffffc00f08947 */ /* 0x004fea000383ffff */
[----:B------:R-:W-:Y:S05]  /*8330*/  BRA `(.L_x_157) ;  /* 0xffffffc000707947 */ /* 0x000fea000383ffff */
.L_x_74:
[----:B------:R-:W-:Y:S07]  /*8340*/  MOV R0, UR7 ;  /* 0x0000000700007c02 */ /* 0x000fee0008000f00 */
.L_x_158:
[----:B-1----:R1:W2:Y:S02]  /*8350*/  SYNCS.PHASECHK.TRANS64.TRYWAIT P0, [R0+URZ+0x50], R14 ;  /* 0x0000500e000075a7 */ /* 0x0022a400080011ff */
[----:B--2---:R-:W-:Y:S05]  /*8360*/  @!P0 NANOSLEEP.SYNCS 0x989680 ;  /* 0x009896800000895d */ /* 0x004fea0003900000 */
[----:B------:R-:W2:Y:S02]  /*8370*/  @!P0 SYNCS.PHASECHK.TRANS64 P0, [R0+URZ+0x50], R14 ;  /* 0x0000500e000085a7 */ /* 0x000ea400080010ff */
[----:B--2---:R-:W-:Y:S05]  /*8380*/  @!P0 BRA `(.L_x_158) ;  /* 0xfffffffc00f08947 */ /* 0x004fea000383ffff */
[----:B------:R-:W-:Y:S05]  /*8390*/  BRA `(.L_x_159) ;  /* 0xffffffc000b47947 */ /* 0x000fea000383ffff */
.L_x_75:
[----:B------:R-:W-:Y:S07]  /*83a0*/  MOV R0, UR7 ;  /* 0x0000000700007c02 */ /* 0x000fee0008000f00 */
.L_x_160:
[----:B-1----:R1:W2:Y:S02]  /*83b0*/  SYNCS.PHASECHK.TRANS64.TRYWAIT P0, [R0+URZ+0x58], R14 ;  /* 0x0000580e000075a7 */ /* 0x0022a400080011ff */
[----:B--2---:R-:W-:Y:S05]  /*83c0*/  @!P0 NANOSLEEP.SYNCS 0x989680 ;  /* 0x009896800000895d */ /* 0x004fea0003900000 */
[----:B------:R-:W2:Y:S02]  /*83d0*/  @!P0 SYNCS.PHASECHK.TRANS64 P0, [R0+URZ+0x58], R14 ;  /* 0x0000580e000085a7 */ /* 0x000ea400080010ff */
[----:B--2---:R-:W-:Y:S05]  /*83e0*/  @!P0 BRA `(.L_x_160) ;  /* 0xfffffffc00f08947 */ /* 0x004fea000383ffff */
[----:B------:R-:W-:Y:S05]  /*83f0*/  BRA `(.L_x_161) ;  /* 0xffffffc400387947 */ /* 0x000fea000383ffff */
.L_x_77:
[----:B------:R-:W-:-:S07]  /*8400*/  MOV R0, UR7 ;  /* 0x0000000700007c02 */ /* 0x000fce0008000f00 */
.L_x_162:
[----:B-1----:R1:W3:Y:S02]  /*8410*/  SYNCS.PHASECHK.TRANS64.TRYWAIT P0, [R0+URZ+0x40], R2 ;  /* 0x00004002000075a7 */ /* 0x0022e400080011ff */
[----:B---3--:R-:W-:Y:S05]  /*8420*/  @!P0 NANOSLEEP.SYNCS 0x989680 ;  /* 0x009896800000895d */ /* 0x008fea0003900000 */
[----:B------:R-:W3:Y:S02]  /*8430*/  @!P0 SYNCS.PHASECHK.TRANS64 P0, [R0+URZ+0x40], R2 ;  /* 0x00004002000085a7 */ /* 0x000ee400080010ff */
[----:B---3--:R-:W-:Y:S05]  /*8440*/  @!P0 BRA `(.L_x_162) ;  /* 0xfffffffc00f08947 */ /* 0x008fea000383ffff */
[----:B------:R-:W-:Y:S05]  /*8450*/  BRA `(.L_x_163) ;  /* 0xffffffc400a87947 */ /* 0x000fea000383ffff */
.L_x_78:
[----:B-1----:R-:W-:-:S07]  /*8460*/  MOV R0, UR7 ;  /* 0x0000000700007c02 */ /* 0x002fce0008000f00 */
.L_x_164:
[----:B-1----:R1:W3:Y:S02]  /*8470*/  SYNCS.PHASECHK.TRANS64.TRYWAIT P0, [R0+URZ+0x48], R2 ;  /* 0x00004802000075a7 */ /* 0x0022e400080011ff */
[----:B---3--:R-:W-:Y:S05]  /*8480*/  @!P0 NANOSLEEP.SYNCS 0x989680 ;  /* 0x009896800000895d */ /* 0x008fea0003900000 */
[----:B------:R-:W3:Y:S02]  /*8490*/  @!P0 SYNCS.PHASECHK.TRANS64 P0, [R0+URZ+0x48], R2 ;  /* 0x00004802000085a7 */ /* 0x000ee400080010ff */
[----:B---3--:R-:W-:Y:S05]  /*84a0*/  @!P0 BRA `(.L_x_164) ;  /* 0xfffffffc00f08947 */ /* 0x008fea000383ffff */
[----:B------:R-:W-:Y:S05]  /*84b0*/  BRA `(.L_x_165) ;  /* 0xffffffc400987947 */ /* 0x000fea000383ffff */
.L_x_79:
[----:B-1----:R-:W-:-:S07]  /*84c0*/  MOV R0, UR7 ;  /* 0x0000000700007c02 */ /* 0x002fce0008000f00 */
.L_x_166:
[----:B-1----:R1:W3:Y:S02]  /*84d0*/  SYNCS.PHASECHK.TRANS64.TRYWAIT P0, [R0+URZ+0x50], R2 ;  /* 0x00005002000075a7 */ /* 0x0022e400080011ff */
[----:B---3--:R-:W-:Y:S05]  /*84e0*/  @!P0 NANOSLEEP.SYNCS 0x989680 ;  /* 0x009896800000895d */ /* 0x008fea0003900000 */
[----:B------:R-:W3:Y:S02]  /*84f0*/  @!P0 SYNCS.PHASECHK.TRANS64 P0, [R0+URZ+0x50], R2 ;  /* 0x00005002000085a7 */ /* 0x000ee400080010ff */
[----:B---3--:R-:W-:Y:S05]  /*8500*/  @!P0 BRA `(.L_x_166) ;  /* 0xfffffffc00f08947 */ /* 0x008fea000383ffff */
[----:B------:R-:W-:Y:S05]  /*8510*/  BRA `(.L_x_167) ;  /* 0xffffffc400887947 */ /* 0x000fea000383ffff */
.L_x_81:
[----:B--2---:R2:W4:Y:S02]  /*8520*/  SYNCS.PHASECHK.TRANS64.TRYWAIT P0, [R0+URZ+0x70], R2 ;  /* 0x00007002000075a7 */ /* 0x00452400080011ff */
[----:B----4-:R-:W-:Y:S05]  /*8530*/  @!P0 NANOSLEEP.SYNCS 0x989680 ;  /* 0x009896800000895d */ /* 0x010fea0003900000 */
[----:B------:R-:W4:Y:S02]  /*8540*/  @!P0 SYNCS.PHASECHK.TRANS64 P0, [R0+URZ+0x70], R2 ;  /* 0x00007002000085a7 */ /* 0x000f2400080010ff */
[----:B----4-:R-:W-:Y:S05]  /*8550*/  @!P0 BRA `(.L_x_81) ;  /* 0xfffffffc00f08947 */ /* 0x010fea000383ffff */
[----:B------:R-:W-:Y:S05]  /*8560*/  BRA `(.L_x_168) ;  /* 0xffffffc800607947 */ /* 0x000fea000383ffff */
.L_x_92:
[----:B-1----:R-:W-:Y:S04]  /*8570*/  MOV R0, UR48 ;  /* 0x0000003000007c02 */ /* 0x002fe80008000f00 */
[----:B------:R1:W3:Y:S03]  /*8580*/  SYNCS.PHASECHK.TRANS64.TRYWAIT P1, [R0+URZ+0x20], R3 ;  /* 0x00002003000075a7 */ /* 0x0002e600080211ff */
[----:B---3--:R-:W-:Y:S05]  /*8590*/  @!P1 NANOSLEEP.SYNCS 0x989680 ;  /* 0x009896800000995d */ /* 0x008fea0003900000 */
[----:B------:R-:W3:Y:S02]  /*85a0*/  @!P1 SYNCS.PHASECHK.TRANS64 P1, [R0+URZ+0x20], R3 ;  /* 0x00002003000095a7 */ /* 0x000ee400080210ff */
[----:B---3--:R-:W-:Y:S05]  /*85b0*/  @!P1 BRA `(.L_x_92) ;  /* 0xfffffffc00ec9947 */ /* 0x008fea000383ffff */
[----:B------:R-:W-:Y:S05]  /*85c0*/  BRA `(.L_x_91) ;  /* 0xffffffd400987947 */ /* 0x000fea000383ffff */
.L_x_94:
[----:B-1----:R1:W2:Y:S02]  /*85d0*/  SYNCS.PHASECHK.TRANS64.TRYWAIT P0, [R86+URZ+0x90], R2 ;  /* 0x00009002560075a7 */ /* 0x0022a400080011ff */
[----:B--2---:R-:W-:Y:S05]  /*85e0*/  @!P0 NANOSLEEP.SYNCS 0x989680 ;  /* 0x009896800000895d */ /* 0x004fea0003900000 */
[----:B------:R-:W2:Y:S02]  /*85f0*/  @!P0 SYNCS.PHASECHK.TRANS64 P0, [R86+URZ+0x90], R2 ;  /* 0x00009002560085a7 */ /* 0x000ea400080010ff */
[----:B--2---:R-:W-:Y:S05]  /*8600*/  @!P0 BRA `(.L_x_94) ;  /* 0xfffffffc00f08947 */ /* 0x004fea000383ffff */
[----:B------:R-:W-:Y:S05]  /*8610*/  BRA `(.L_x_93) ;  /* 0xffffffd400c47947 */ /* 0x000fea000383ffff */
.L_x_103:
[----:B-1----:R1:W2:Y:S02]  /*8620*/  SYNCS.PHASECHK.TRANS64.TRYWAIT P0, [R2+URZ+0x20], R0 ;  /* 0x00002000020075a7 */ /* 0x0022a400080011ff */
[----:B--2---:R-:W-:Y:S05]  /*8630*/  @!P0 NANOSLEEP.SYNCS 0x989680 ;  /* 0x009896800000895d */ /* 0x004fea0003900000 */
[----:B------:R-:W2:Y:S02]  /*8640*/  @!P0 SYNCS.PHASECHK.TRANS64 P0, [R2+URZ+0x20], R0 ;  /* 0x00002000020085a7 */ /* 0x000ea400080010ff */
[----:B--2---:R-:W-:Y:S05]  /*8650*/  @!P0 BRA `(.L_x_103) ;  /* 0xfffffffc00f08947 */ /* 0x004fea000383ffff */
[----:B------:R-:W-:Y:S05]  /*8660*/  BRA `(.L_x_102) ;  /* 0xffffffdc00687947 */ /* 0x000fea000383ffff */
.L_x_111:
[----:B-1----:R1:W2:Y:S02]  /*8670*/  SYNCS.PHASECHK.TRANS64.TRYWAIT P0, [R0+URZ+0x20], R5 ;  /* 0x00002005000075a7 */ /* 0x0022a400080011ff */
[----:B--2---:R-:W-:Y:S05]  /*8680*/  @!P0 NANOSLEEP.SYNCS 0x989680 ;  /* 0x009896800000895d */ /* 0x004fea0003900000 */
[----:B------:R-:W2:Y:S02]  /*8690*/  @!P0 SYNCS.PHASECHK.TRANS64 P0, [R0+URZ+0x20], R5 ;  /* 0x00002005000085a7 */ /* 0x000ea400080010ff */
[----:B--2---:R-:W-:Y:S05]  /*86a0*/  @!P0 BRA `(.L_x_111) ;  /* 0xfffffffc00f08947 */ /* 0x004fea000383ffff */
[----:B------:R-:W-:Y:S05]  /*86b0*/  BRA `(.L_x_110) ;  /* 0xffffffe4002c7947 */ /* 0x000fea000383ffff */
.L_x_119:
[----:B--2---:R2:W3:Y:S02]  /*86c0*/  SYNCS.PHASECHK.TRANS64.TRYWAIT P0, [R2+URZ+0x20], R0 ;  /* 0x00002000020075a7 */ /* 0x0044e400080011ff */
[----:B---3--:R-:W-:Y:S05]  /*86d0*/  @!P0 NANOSLEEP.SYNCS 0x989680 ;  /* 0x009896800000895d */ /* 0x008fea0003900000 */
[----:B------:R-:W3:Y:S02]  /*86e0*/  @!P0 SYNCS.PHASECHK.TRANS64 P0, [R2+URZ+0x20], R0 ;  /* 0x00002000020085a7 */ /* 0x000ee400080010ff */
[----:B---3--:R-:W-:Y:S05]  /*86f0*/  @!P0 BRA `(.L_x_119) ;  /* 0xfffffffc00f08947 */ /* 0x008fea000383ffff */
[----:B------:R-:W-:Y:S05]  /*8700*/  BRA `(.L_x_118) ;  /* 0xffffffe800f07947 */ /* 0x000fea000383ffff */
        .weak           $__internal_0_$__cuda_sm10x_tcgen05_guardrail_trap_col_being_dealloced_not_returned_by_alloc
        .type           $__internal_0_$__cuda_sm10x_tcgen05_guardrail_trap_col_being_dealloced_not_returned_by_alloc,@function
        .size           $__internal_0_$__cuda_sm10x_tcgen05_guardrail_trap_col_being_dealloced_not_returned_by_alloc,($__internal_1_$__cuda_sm10x_tcgen05_guardrail_trap_phase_invalid_during_alloc - $__internal_0_$__cuda_sm10x_tcgen05_guardrail_trap_col_being_dealloced_not_returned_by_alloc)
$__internal_0_$__cuda_sm10x_tcgen05_guardrail_trap_col_being_dealloced_not_returned_by_alloc:
[----:B------:R-:W-:Y:S05]  /*8710*/  BPT.TRAP 0x1 ;  /* 0x000000040000795c */ /* 0x000fea0000300000 */
[----:B------:R-:W-:-:S04]  /*8720*/  HFMA2 R3, -RZ, RZ, 0, 0 ;  /* 0x00000000ff037431 */ /* 0x000fc800000001ff */
[----:B------:R-:W-:Y:S05]  /*8730*/  RET.REL.NODEC R2 `(_ZN7cutlass13device_kernelINS_4gemm6kernel13GemmUniversalIN4cute5tupleIJiiiiEEENS1_10collective13CollectiveMmaINS1_35MainloopSm100TmaUmmaWarpSpecializedILi2ELi2ELi4ENS5_IJNS4_1CILi1EEESB_SB_EEEEENS5_IJNSA_ILi64EEENSA_ILi128EEESE_EEEfNS5_IJlSB_lEEEfSH_NS4_8TiledMMAINS4_8MMA_AtomIJNS4_17SM100_MMA_TF32_SSINS_10tfloat32_tESL_fLi64ELi128ELNS4_4UMMA5MajorE0ELSN_0ELNSM_7ScaleInE0ELSO_0EEEEEENS4_6LayoutISC_NS5_IJNSA_ILi0EEESS_SS_EEEEENS5_IJNS4_10UnderscoreESV_SV_EEEEENS4_13SM90_TMA_LOADENS4_14ComposedLayoutINS4_7SwizzleILi3ELi4ELi3EEENS4_18smem_ptr_flag_bitsILi32EEENSR_INS5_IJNSA_ILi8EEENSA_ILi32EEEEEENS5_IJS15_SB_EEEEEEEvNS4_8identityESY_S19_vS1A_EENS_8epilogue10collective18CollectiveEpilogueINS1C_23Sm100TmaWarpSpecializedILi4ELi2ELi16ELb1ELb0EEEJSG_NS5_IJNSR_ISE_SB_EENSR_IS15_SB_EEEEEfSH_fSH_NS1C_6fusion15FusionCallbacksIS1G_NS1K_17LinearCombinationIffffLNS_15FloatRoundStyleE2EEESG_S1J_JEEENS4_5SM1004TMEM4LOAD26SM100_TMEM_LOAD_16dp128b8xESY_S19_NS4_17SM75_U32x4_LDSM_NENS4_14SM90_TMA_STOREES19_NS4_17SM90_U32x4_STSM_NENS4_39AutoVectorizingCopyWithAssumedAlignmentILi128EEEEEEvvEEEEvNT_6ParamsE) ;  /* 0xffffff7802307950 */ /* 0x000fea0003c3ffff */
        .weak           $__internal_1_$__cuda_sm10x_tcgen05_guardrail_trap_phase_invalid_during_alloc
        .type           $__internal_1_$__cuda_sm10x_tcgen05_guardrail_trap_phase_invalid_during_alloc,@function
        .size           $__internal_1_$__cuda_sm10x_tcgen05_guardrail_trap_phase_invalid_during_alloc,($__internal_2_$__cuda_sm10x_tcgen05_guardrail_trap_unallocated_columns_being_dealloced - $__internal_1_$__cuda_sm10x_tcgen05_guardrail_trap_phase_invalid_during_alloc)
$__internal_1_$__cuda_sm10x_tcgen05_guardrail_trap_phase_invalid_during_alloc:
[----:B------:R-:W-:Y:S05]  /*8740*/  BPT.TRAP 0x1 ;  /* 0x000000040000795c */ /* 0x000fea0000300000 */
[----:B------:R-:W-:-:S04]  /*8750*/  MOV R3, 0x0 ;  /* 0x0000000000037802 */ /* 0x000fc80000000f00 */
[----:B------:R-:W-:Y:S05]  /*8760*/  RET.REL.NODEC R2 `(_ZN7cutlass13device_kernelINS_4gemm6kernel13GemmUniversalIN4cute5tupleIJiiiiEEENS1_10collective13CollectiveMmaINS1_35MainloopSm100TmaUmmaWarpSpecializedILi2ELi2ELi4ENS5_IJNS4_1CILi1EEESB_SB_EEEEENS5_IJNSA_ILi64EEENSA_ILi128EEESE_EEEfNS5_IJlSB_lEEEfSH_NS4_8TiledMMAINS4_8MMA_AtomIJNS4_17SM100_MMA_TF32_SSINS_10tfloat32_tESL_fLi64ELi128ELNS4_4UMMA5MajorE0ELSN_0ELNSM_7ScaleInE0ELSO_0EEEEEENS4_6LayoutISC_NS5_IJNSA_ILi0EEESS_SS_EEEEENS5_IJNS4_10UnderscoreESV_SV_EEEEENS4_13SM90_TMA_LOADENS4_14ComposedLayoutINS4_7SwizzleILi3ELi4ELi3EEENS4_18smem_ptr_flag_bitsILi32EEENSR_INS5_IJNSA_ILi8EEENSA_ILi32EEEEEENS5_IJS15_SB_EEEEEEEvNS4_8identityESY_S19_vS1A_EENS_8epilogue10collective18CollectiveEpilogueINS1C_23Sm100TmaWarpSpecializedILi4ELi2ELi16ELb1ELb0EEEJSG_NS5_IJNSR_ISE_SB_EENSR_IS15_SB_EEEEEfSH_fSH_NS1C_6fusion15FusionCallbacksIS1G_NS1K_17LinearCombinationIffffLNS_15FloatRoundStyleE2EEESG_S1J_JEEENS4_5SM1004TMEM4LOAD26SM100_TMEM_LOAD_16dp128b8xESY_S19_NS4_17SM75_U32x4_LDSM_NENS4_14SM90_TMA_STOREES19_NS4_17SM90_U32x4_STSM_NENS4_39AutoVectorizingCopyWithAssumedAlignmentILi128EEEEEEvvEEEEvNT_6ParamsE) ;  /* 0xffffff7802247950 */ /* 0x000fea0003c3ffff */
        .weak           $__internal_2_$__cuda_sm10x_tcgen05_guardrail_trap_unallocated_columns_being_dealloced
        .type           $__internal_2_$__cuda_sm10x_tcgen05_guardrail_trap_unallocated_columns_being_dealloced,@function
        .size           $__internal_2_$__cuda_sm10x_tcgen05_guardrail_trap_unallocated_columns_being_dealloced,(.L_x_170 - $__internal_2_$__cuda_sm10x_tcgen05_guardrail_trap_unallocated_columns_being_dealloced)
$__internal_2_$__cuda_sm10x_tcgen05_guardrail_trap_unallocated_columns_being_dealloced:
[----:B------:R-:W-:Y:S05]  /*8770*/  BPT.TRAP 0x1 ;  /* 0x000000040000795c */ /* 0x000fea0000300000 */
[----:B------:R-:W-:-:S04]  /*8780*/  HFMA2 R3, -RZ, RZ, 0, 0 ;  /* 0x00000000ff037431 */ /* 0x000fc800000001ff */
[----:B------:R-:W-:Y:S05]  /*8790*/  RET.REL.NODEC R2 `(_ZN7cutlass13device_kernelINS_4gemm6kernel13GemmUniversalIN4cute5tupleIJiiiiEEENS1_10collective13CollectiveMmaINS1_35MainloopSm100TmaUmmaWarpSpecializedILi2ELi2ELi4ENS5_IJNS4_1CILi1EEESB_SB_EEEEENS5_IJNSA_ILi64EEENSA_ILi128EEESE_EEEfNS5_IJlSB_lEEEfSH_NS4_8TiledMMAINS4_8MMA_AtomIJNS4_17SM100_MMA_TF32_SSINS_10tfloat32_tESL_fLi64ELi128ELNS4_4UMMA5MajorE0ELSN_0ELNSM_7ScaleInE0ELSO_0EEEEEENS4_6LayoutISC_NS5_IJNSA_ILi0EEESS_SS_EEEEENS5_IJNS4_10UnderscoreESV_SV_EEEEENS4_13SM90_TMA_LOADENS4_14ComposedLayoutINS4_7SwizzleILi3ELi4ELi3EEENS4_18smem_ptr_flag_bitsILi32EEENSR_INS5_IJNSA_ILi8EEENSA_ILi32EEEEEENS5_IJS15_SB_EEEEEEEvNS4_8identityESY_S19_vS1A_EENS_8epilogue10collective18CollectiveEpilogueINS1C_23Sm100TmaWarpSpecializedILi4ELi2ELi16ELb1ELb0EEEJSG_NS5_IJNSR_ISE_SB_EENSR_IS15_SB_EEEEEfSH_fSH_NS1C_6fusion15FusionCallbacksIS1G_NS1K_17LinearCombinationIffffLNS_15FloatRoundStyleE2EEESG_S1J_JEEENS4_5SM1004TMEM4LOAD26SM100_TMEM_LOAD_16dp128b8xESY_S19_NS4_17SM75_U32x4_LDSM_NENS4_14SM90_TMA_STOREES19_NS4_17SM90_U32x4_STSM_NENS4_39AutoVectorizingCopyWithAssumedAlignmentILi128EEEEEEvvEEEEvNT_6ParamsE) ;  /* 0xffffff7802187950 */ /* 0x000fea0003c3ffff */
.L_x_169:
[----:B------:R-:W-:-:S00]  /*87a0*/  BRA `(.L_x_169) ;  /* 0xfffffffc00fc7947 */ /* 0x000fc0000383ffff */
[----:B------:R-:W-:-:S00]  /*87b0*/  NOP ;  /* 0x0000000000007918 */ /* 0x000fc00000000000 */
        /* <DEDUP_REMOVED lines=12> */
.L_x_170:


//--------------------- .nv.global.init           --------------------------
	.section	.nv.global.init,"aw",@progbits
.nv.global.init:
	.type		$str$27,@object
	.size		$str$27,($str$28 - $str$27)
$str$27:
        /*0000*/ 	.byte	0x28, 0x61, 0x64, 0x64, 0x72, 0x65, 0x73, 0x73, 0x20, 0x26, 0x20, 0x6d, 0x61, 0x73, 0x6b, 0x29
        /*0010*/ 	.byte	0x20, 0x3d, 0x3d, 0x20, 0x30, 0x00
	.type		$str$28,@object
	.size		$str$28,($str$26 - $str$28)
$str$28:
        /*0016*/ 	.byte	0x2f, 0x74, 0x6d, 0x70, 0x2f, 0x63, 0x75, 0x74, 0x6c, 0x61, 0x73, 0x73, 0x5f, 0x73, 0x77, 0x65
        /*0026*/ 	.byte	0x65, 0x70, 0x5f, 0x73, 0x72, 0x63, 0x2f, 0x69, 0x6e, 0x63, 0x6c, 0x75, 0x64, 0x65, 0x2f, 0x63
        /*0036*/ 	.byte	0x75, 0x74, 0x65, 0x2f, 0x70, 0x6f, 0x69, 0x6e, 0x74, 0x65, 0x72, 0x5f, 0x66, 0x6c, 0x61, 0x67
        /*0046*/ 	.byte	0x67, 0x65, 0x64, 0x2e, 0x68, 0x70, 0x70, 0x00
	.type		$str$26,@object
	.size		$str$26,($str$25 - $str$26)
$str$26:
        /*004e*/ 	.byte	0x2f, 0x74, 0x6d, 0x70, 0x2f, 0x63, 0x75, 0x74, 0x6c, 0x61, 0x73, 0x73, 0x5f, 0x73, 0x77, 0x65
        /*005e*/ 	.byte	0x65, 0x70, 0x5f, 0x73, 0x72, 0x63, 0x2f, 0x69, 0x6e, 0x63, 0x6c, 0x75, 0x64, 0x65, 0x2f, 0x63
        /*006e*/ 	.byte	0x75, 0x74, 0x65, 0x2f, 0x61, 0x74, 0x6f, 0x6d, 0x2f, 0x63, 0x6f, 0x70, 0x79, 0x5f, 0x74, 0x72
        /*007e*/ 	.byte	0x61, 0x69, 0x74, 0x73, 0x5f, 0x73, 0x6d, 0x31, 0x30, 0x30, 0x2e, 0x68, 0x70, 0x70, 0x00
	.type		$str$25,@object
	.size		$str$25,(__unnamed_1 - $str$25)
$str$25:
        /*008d*/ 	.byte	0x28, 0x28, 0x75, 0x69, 0x6e, 0x74, 0x33, 0x32, 0x5f, 0x74, 0x28, 0x74, 0x68, 0x72, 0x65, 0x61
        /*009d*/ 	.byte	0x64, 0x49, 0x64, 0x78, 0x2e, 0x78, 0x29, 0x20, 0x2f, 0x20, 0x33, 0x32, 0x29, 0x20, 0x25, 0x20
        /*00ad*/ 	.byte	0x34, 0x29, 0x20, 0x3d, 0x3d, 0x20, 0x28, 0x28, 0x28, 0x74, 0x6d, 0x65, 0x6d, 0x5f, 0x61, 0x64
        /*00bd*/ 	.byte	0x64, 0x72, 0x20, 0x3e, 0x3e, 0x20, 0x31, 0x36, 0x29, 0x20, 0x2f, 0x20, 0x33, 0x32, 0x29, 0x20
        /*00cd*/ 	.byte	0x25, 0x20, 0x34, 0x29, 0x00
	.type		__unnamed_1,@object
	.size		__unnamed_1,(__unnamed_2 - __unnamed_1)
__unnamed_1:
        /*00d2*/ 	.byte	0x61, 0x75, 0x74, 0x6f, 0x20, 0x63, 0x75, 0x74, 0x65, 0x3a, 0x3a, 0x61, 0x73, 0x5f, 0x70, 0x6f
        /* <DEDUP_REMOVED lines=23> */
        /*0252*/ 	.byte	0x3c, 0x32, 0x30, 0x34, 0x38, 0x3e, 0x3e, 0x3e, 0x3e, 0x5d, 0x00
	.type		__unnamed_2,@object
	.size		__unnamed_2,(.L_2 - __unnamed_2)
__unnamed_2:
        /* <DEDUP_REMOVED lines=45> */
        /*052d*/ 	.byte	0x3e, 0x3e, 0x3e, 0x5d, 0x00
.L_2:


//--------------------- .nv.shared._ZN7cutlass13device_kernelINS_4gemm6kernel13GemmUniversalIN4cute5tupleIJiiiiEEENS1_10collective13CollectiveMmaINS1_35MainloopSm100TmaUmmaWarpSpecializedILi2ELi2ELi4ENS5_IJNS4_1CILi1EEESB_SB_EEEEENS5_IJNSA_ILi64EEENSA_ILi128EEESE_EEEfNS5_IJlSB_lEEEfSH_NS4_8TiledMMAINS4_8MMA_AtomIJNS4_17SM100_MMA_TF32_SSINS_10tfloat32_tESL_fLi64ELi128ELNS4_4UMMA5MajorE0ELSN_0ELNSM_7ScaleInE0ELSO_0EEEEEENS4_6LayoutISC_NS5_IJNSA_ILi0EEESS_SS_EEEEENS5_IJNS4_10UnderscoreESV_SV_EEEEENS4_13SM90_TMA_LOADENS4_14ComposedLayoutINS4_7SwizzleILi3ELi4ELi3EEENS4_18smem_ptr_flag_bitsILi32EEENSR_INS5_IJNSA_ILi8EEENSA_ILi32EEEEEENS5_IJS15_SB_EEEEEEEvNS4_8identityESY_S19_vS1A_EENS_8epilogue10collective18CollectiveEpilogueINS1C_23Sm100TmaWarpSpecializedILi4ELi2ELi16ELb1ELb0EEEJSG_NS5_IJNSR_ISE_SB_EENSR_IS15_SB_EEEEEfSH_fSH_NS1C_6fusion15FusionCallbacksIS1G_NS1K_17LinearCombinationIffffLNS_15FloatRoundStyleE2EEESG_S1J_JEEENS4_5SM1004TMEM4LOAD26SM100_TMEM_LOAD_16dp128b8xESY_S19_NS4_17SM75_U32x4_LDSM_NENS4_14SM90_TMA_STOREES19_NS4_17SM90_U32x4_STSM_NENS4_39AutoVectorizingCopyWithAssumedAlignmentILi128EEEEEEvvEEEEvNT_6ParamsE --------------------------
	.section	.nv.shared._ZN7cutlass13device_kernelINS_4gemm6kernel13GemmUniversalIN4cute5tupleIJiiiiEEENS1_10collective13CollectiveMmaINS1_35MainloopSm100TmaUmmaWarpSpecializedILi2ELi2ELi4ENS5_IJNS4_1CILi1EEESB_SB_EEEEENS5_IJNSA_ILi64EEENSA_ILi128EEESE_EEEfNS5_IJlSB_lEEEfSH_NS4_8TiledMMAINS4_8MMA_AtomIJNS4_17SM100_MMA_TF32_SSINS_10tfloat32_tESL_fLi64ELi128ELNS4_4UMMA5MajorE0ELSN_0ELNSM_7ScaleInE0ELSO_0EEEEEENS4_6LayoutISC_NS5_IJNSA_ILi0EEESS_SS_EEEEENS5_IJNS4_10UnderscoreESV_SV_EEEEENS4_13SM90_TMA_LOADENS4_14ComposedLayoutINS4_7SwizzleILi3ELi4ELi3EEENS4_18smem_ptr_flag_bitsILi32EEENSR_INS5_IJNSA_ILi8EEENSA_ILi32EEEEEENS5_IJS15_SB_EEEEEEEvNS4_8identityESY_S19_vS1A_EENS_8epilogue10collective18CollectiveEpilogueINS1C_23Sm100TmaWarpSpecializedILi4ELi2ELi16ELb1ELb0EEEJSG_NS5_IJNSR_ISE_SB_EENSR_IS15_SB_EEEEEfSH_fSH_NS1C_6fusion15FusionCallbacksIS1G_NS1K_17LinearCombinationIffffLNS_15FloatRoundStyleE2EEESG_S1J_JEEENS4_5SM1004TMEM4LOAD26SM100_TMEM_LOAD_16dp128b8xESY_S19_NS4_17SM75_U32x4_LDSM_NENS4_14SM90_TMA_STOREES19_NS4_17SM90_U32x4_STSM_NENS4_39AutoVectorizingCopyWithAssumedAlignmentILi128EEEEEEvvEEEEvNT_6ParamsE,"aw",@nobits
	.sectionflags	@""
	.align	16
	.zero		1024


//--------------------- .nv.shared.reserved.0     --------------------------
	.section	.nv.shared.reserved.0,"aw",@nobits
	.weak		__nv_reservedSMEM_offset_0_alias
	.size		__nv_reservedSMEM_offset_0_alias, 0, 64
	.other		__nv_reservedSMEM_offset_0_alias,@"STO_CUDA_RESERVED_SHARED STV_DEFAULT"
__nv_reservedSMEM_offset_0_alias:
	.zero		0
.nv.shared.reserved.0:
	.zero		64
	.weak		__nv_reservedSMEM_tcgen05_partition
	.type		__nv_reservedSMEM_tcgen05_partition,@object
	.size		__nv_reservedSMEM_tcgen05_partition,(.L_0 - __nv_reservedSMEM_tcgen05_partition)
__nv_reservedSMEM_tcgen05_partition:
	.zero		32
.L_0:


//--------------------- .nv.global                --------------------------
	.section	.nv.global,"aw",@nobits
.nv.global:
	.type		_ZN40_INTERNAL_489c92d9_4_k_cu_3335c5be_301194cute1_E,@object
	.size		_ZN40_INTERNAL_489c92d9_4_k_cu_3335c5be_301194cute1_E,(_ZN40_INTERNAL_489c92d9_4_k_cu_3335c5be_301194cuda3std3__45__cpo6cbeginE - _ZN40_INTERNAL_489c92d9_4_k_cu_3335c5be_301194cute1_E)
_ZN40_INTERNAL_489c92d9_4_k_cu_3335c5be_301194cute1_E:
	.zero		1
	.type		_ZN40_INTERNAL_489c92d9_4_k_cu_3335c5be_301194cuda3std3__45__cpo6cbeginE,@object
	.size		_ZN40_INTERNAL_489c92d9_4_k_cu_3335c5be_301194cuda3std3__45__cpo6cbeginE,(_ZN40_INTERNAL_489c92d9_4_k_cu_3335c5be_301194cuda3std3__48in_placeE - _ZN40_INTERNAL_489c92d9_4_k_cu_3335c5be_301194cuda3std3__45__cpo6cbeginE)
_ZN40_INTERNAL_489c92d9_4_k_cu_3335c5be_301194cuda3std3__45__cpo6cbeginE:
	.zero		1
	.type		_ZN40_INTERNAL_489c92d9_4_k_cu_3335c5be_301194cuda3std3__48in_placeE,@object
	.size		_ZN40_INTERNAL_489c92d9_4_k_cu_3335c5be_301194cuda3std3__48in_placeE,(_ZN40_INTERNAL_489c92d9_4_k_cu_3335c5be_301194cuda3std6ranges3__45__cpo9iter_moveE - _ZN40_INTERNAL_489c92d9_4_k_cu_3335c5be_301194cuda3std3__48in_placeE)
_ZN40_INTERNAL_489c92d9_4_k_cu_3335c5be_301194cuda3std3__48in_placeE:
	.zero		1
	.type		_ZN40_INTERNAL_489c92d9_4_k_cu_3335c5be_301194cuda3std6ranges3__45__cpo9iter_moveE,@object
	.size		_ZN40_INTERNAL_489c92d9_4_k_cu_3335c5be_301194cuda3std6ranges3__45__cpo9iter_moveE,(_ZN40_INTERNAL_489c92d9_4_k_cu_3335c5be_301194cuda3std3__45__cpo5beginE - _ZN40_INTERNAL_489c92d9_4_k_cu_3335c5be_301194cuda3std6ranges3__45__cpo9iter_moveE)
_ZN40_INTERNAL_489c92d9_4_k_cu_3335c5be_301194cuda3std6ranges3__45__cpo9iter_moveE:
	.zero		1
	.type		_ZN40_INTERNAL_489c92d9_4_k_cu_3335c5be_301194cuda3std3__45__cpo5beginE,@object
	.size		_ZN40_INTERNAL_489c92d9_4_k_cu_3335c5be_301194cuda3std3__45__cpo5beginE,(_ZN40_INTERNAL_489c92d9_4_k_cu_3335c5be_301194cuda3std3__442_GLOBAL__N__489c92d9_4_k_cu_3335c5be_301196ignoreE - _ZN40_INTERNAL_489c92d9_4_k_cu_3335c5be_301194cuda3std3__45__cpo5beginE)
_ZN40_INTERNAL_489c92d9_4_k_cu_3335c5be_301194cuda3std3__45__cpo5beginE:
	.zero		1
	.type		_ZN40_INTERNAL_489c92d9_4_k_cu_3335c5be_301194cuda3std3__442_GLOBAL__N__489c92d9_4_k_cu_3335c5be_301196ignoreE,@object
	.size		_ZN40_INTERNAL_489c92d9_4_k_cu_3335c5be_301194cuda3std3__442_GLOBAL__N__489c92d9_4_k_cu_3335c5be_301196ignoreE,(_ZN40_INTERNAL_489c92d9_4_k_cu_3335c5be_301194cute7productE - _ZN40_INTERNAL_489c92d9_4_k_cu_3335c5be_301194cuda3std3__442_GLOBAL__N__489c92d9_4_k_cu_3335c5be_301196ignoreE)
_ZN40_INTERNAL_489c92d9_4_k_cu_3335c5be_301194cuda3std3__442_GLOBAL__N__489c92d9_4_k_cu_3335c5be_301196ignoreE:
	.zero		1
	.type		_ZN40_INTERNAL_489c92d9_4_k_cu_3335c5be_301194cute7productE,@object
	.size		_ZN40_INTERNAL_489c92d9_4_k_cu_3335c5be_301194cute7productE,(_ZN40_INTERNAL_489c92d9_4_k_cu_3335c5be_301194cuda3std3__45__cpo3endE - _ZN40_INTERNAL_489c92d9_4_k_cu_3335c5be_301194cute7productE)
_ZN40_INTERNAL_489c92d9_4_k_cu_3335c5be_301194cute7productE:
	.zero		1
	.type		_ZN40_INTERNAL_489c92d9_4_k_cu_3335c5be_301194cuda3std3__45__cpo3endE,@object
	.size		_ZN40_INTERNAL_489c92d9_4_k_cu_3335c5be_301194cuda3std3__45__cpo3endE,(_ZN40_INTERNAL_489c92d9_4_k_cu_3335c5be_301194cuda3std3__419piecewise_constructE - _ZN40_INTERNAL_489c92d9_4_k_cu_3335c5be_301194cuda3std3__45__cpo3endE)
_ZN40_INTERNAL_489c92d9_4_k_cu_3335c5be_301194cuda3std3__45__cpo3endE:
	.zero		1
	.type		_ZN40_INTERNAL_489c92d9_4_k_cu_3335c5be_301194cuda3std3__419piecewise_constructE,@object
	.size		_ZN40_INTERNAL_489c92d9_4_k_cu_3335c5be_301194cuda3std3__419piecewise_constructE,(_ZN40_INTERNAL_489c92d9_4_k_cu_3335c5be_301194cuda3std3__45__cpo4cendE - _ZN40_INTERNAL_489c92d9_4_k_cu_3335c5be_301194cuda3std3__419piecewise_constructE)
_ZN40_INTERNAL_489c92d9_4_k_cu_3335c5be_301194cuda3std3__419piecewise_constructE:
	.zero		1
	.type		_ZN40_INTERNAL_489c92d9_4_k_cu_3335c5be_301194cuda3std3__45__cpo4cendE,@object
	.size		_ZN40_INTERNAL_489c92d9_4_k_cu_3335c5be_301194cuda3std3__45__cpo4cendE,(_ZN40_INTERNAL_489c92d9_4_k_cu_3335c5be_301194cuda3std6ranges3__45__cpo4swapE - _ZN40_INTERNAL_489c92d9_4_k_cu_3335c5be_301194cuda3std3__45__cpo4cendE)
_ZN40_INTERNAL_489c92d9_4_k_cu_3335c5be_301194cuda3std3__45__cpo4cendE:
	.zero		1
	.type		_ZN40_INTERNAL_489c92d9_4_k_cu_3335c5be_301194cuda3std6ranges3__45__cpo4swapE,@object
	.size		_ZN40_INTERNAL_489c92d9_4_k_cu_3335c5be_301194cuda3std6ranges3__45__cpo4swapE,(.L_10 - _ZN40_INTERNAL_489c92d9_4_k_cu_3335c5be_301194cuda3std6ranges3__45__cpo4swapE)
_ZN40_INTERNAL_489c92d9_4_k_cu_3335c5be_301194cuda3std6ranges3__45__cpo4swapE:
	.zero		1
.L_10:


//--------------------- .nv.constant0._ZN7cutlass13device_kernelINS_4gemm6kernel13GemmUniversalIN4cute5tupleIJiiiiEEENS1_10collective13CollectiveMmaINS1_35MainloopSm100TmaUmmaWarpSpecializedILi2ELi2ELi4ENS5_IJNS4_1CILi1EEESB_SB_EEEEENS5_IJNSA_ILi64EEENSA_ILi128EEESE_EEEfNS5_IJlSB_lEEEfSH_NS4_8TiledMMAINS4_8MMA_AtomIJNS4_17SM100_MMA_TF32_SSINS_10tfloat32_tESL_fLi64ELi128ELNS4_4UMMA5MajorE0ELSN_0ELNSM_7ScaleInE0ELSO_0EEEEEENS4_6LayoutISC_NS5_IJNSA_ILi0EEESS_SS_EEEEENS5_IJNS4_10UnderscoreESV_SV_EEEEENS4_13SM90_TMA_LOADENS4_14ComposedLayoutINS4_7SwizzleILi3ELi4ELi3EEENS4_18smem_ptr_flag_bitsILi32EEENSR_INS5_IJNSA_ILi8EEENSA_ILi32EEEEEENS5_IJS15_SB_EEEEEEEvNS4_8identityESY_S19_vS1A_EENS_8epilogue10collective18CollectiveEpilogueINS1C_23Sm100TmaWarpSpecializedILi4ELi2ELi16ELb1ELb0EEEJSG_NS5_IJNSR_ISE_SB_EENSR_IS15_SB_EEEEEfSH_fSH_NS1C_6fusion15FusionCallbacksIS1G_NS1K_17LinearCombinationIffffLNS_15FloatRoundStyleE2EEESG_S1J_JEEENS4_5SM1004TMEM4LOAD26SM100_TMEM_LOAD_16dp128b8xESY_S19_NS4_17SM75_U32x4_LDSM_NENS4_14SM90_TMA_STOREES19_NS4_17SM90_U32x4_STSM_NENS4_39AutoVectorizingCopyWithAssumedAlignmentILi128EEEEEEvvEEEEvNT_6ParamsE --------------------------
	.section	.nv.constant0._ZN7cutlass13device_kernelINS_4gemm6kernel13GemmUniversalIN4cute5tupleIJiiiiEEENS1_10collective13CollectiveMmaINS1_35MainloopSm100TmaUmmaWarpSpecializedILi2ELi2ELi4ENS5_IJNS4_1CILi1EEESB_SB_EEEEENS5_IJNSA_ILi64EEENSA_ILi128EEESE_EEEfNS5_IJlSB_lEEEfSH_NS4_8TiledMMAINS4_8MMA_AtomIJNS4_17SM100_MMA_TF32_SSINS_10tfloat32_tESL_fLi64ELi128ELNS4_4UMMA5MajorE0ELSN_0ELNSM_7ScaleInE0ELSO_0EEEEEENS4_6LayoutISC_NS5_IJNSA_ILi0EEESS_SS_EEEEENS5_IJNS4_10UnderscoreESV_SV_EEEEENS4_13SM90_TMA_LOADENS4_14ComposedLayoutINS4_7SwizzleILi3ELi4ELi3EEENS4_18smem_ptr_flag_bitsILi32EEENSR_INS5_IJNSA_ILi8EEENSA_ILi32EEEEEENS5_IJS15_SB_EEEEEEEvNS4_8identityESY_S19_vS1A_EENS_8epilogue10collective18CollectiveEpilogueINS1C_23Sm100TmaWarpSpecializedILi4ELi2ELi16ELb1ELb0EEEJSG_NS5_IJNSR_ISE_SB_EENSR_IS15_SB_EEEEEfSH_fSH_NS1C_6fusion15FusionCallbacksIS1G_NS1K_17LinearCombinationIffffLNS_15FloatRoundStyleE2EEESG_S1J_JEEENS4_5SM1004TMEM4LOAD26SM100_TMEM_LOAD_16dp128b8xESY_S19_NS4_17SM75_U32x4_LDSM_NENS4_14SM90_TMA_STOREES19_NS4_17SM90_U32x4_STSM_NENS4_39AutoVectorizingCopyWithAssumedAlignmentILi128EEEEEEvvEEEEvNT_6ParamsE,"a",@progbits
	.sectionflags	@""
	.align	4
.nv.constant0._ZN7cutlass13device_kernelINS_4gemm6kernel13GemmUniversalIN4cute5tupleIJiiiiEEENS1_10collective13CollectiveMmaINS1_35MainloopSm100TmaUmmaWarpSpecializedILi2ELi2ELi4ENS5_IJNS4_1CILi1EEESB_SB_EEEEENS5_IJNSA_ILi64EEENSA_ILi128EEESE_EEEfNS5_IJlSB_lEEEfSH_NS4_8TiledMMAINS4_8MMA_AtomIJNS4_17SM100_MMA_TF32_SSINS_10tfloat32_tESL_fLi64ELi128ELNS4_4UMMA5MajorE0ELSN_0ELNSM_7ScaleInE0ELSO_0EEEEEENS4_6LayoutISC_NS5_IJNSA_ILi0EEESS_SS_EEEEENS5_IJNS4_10UnderscoreESV_SV_EEEEENS4_13SM90_TMA_LOADENS4_14ComposedLayoutINS4_7SwizzleILi3ELi4ELi3EEENS4_18smem_ptr_flag_bitsILi32EEENSR_INS5_IJNSA_ILi8EEENSA_ILi32EEEEEENS5_IJS15_SB_EEEEEEEvNS4_8identityESY_S19_vS1A_EENS_8epilogue10collective18CollectiveEpilogueINS1C_23Sm100TmaWarpSpecializedILi4ELi2ELi16ELb1ELb0EEEJSG_NS5_IJNSR_ISE_SB_EENSR_IS15_SB_EEEEEfSH_fSH_NS1C_6fusion15FusionCallbacksIS1G_NS1K_17LinearCombinationIffffLNS_15FloatRoundStyleE2EEESG_S1J_JEEENS4_5SM1004TMEM4LOAD26SM100_TMEM_LOAD_16dp128b8xESY_S19_NS4_17SM75_U32x4_LDSM_NENS4_14SM90_TMA_STOREES19_NS4_17SM90_U32x4_STSM_NENS4_39AutoVectorizingCopyWithAssumedAlignmentILi128EEEEEEvvEEEEvNT_6ParamsE:
	.zero		2944


//--------------------- SYMBOLS --------------------------

	.type		.nv.reservedSmem.offset0,@object
	.size		.nv.reservedSmem.offset0,0x4
	.type		.nv.reservedSmem.cap,@object
	.size		.nv.reservedSmem.cap,0x4
	.type		__assertfail,@function
